	.target	sm_90a

	.elftype	@"ET_EXEC"


//--------------------- .note.nv.tkinfo           --------------------------
	.section	.note.nv.tkinfo,"",@"SHT_NOTE"
	.sectionflags	@"SHF_NOTE_NV_TKINFO"
	.tkinfo
        /*0018*/ 	.word	0x00000002
        /*0030*/ 	.string	""
        /*0030*/ 	.string	"ptxas"
        /*0030*/ 	.string	"Cuda compilation tools, release 13.0, V13.0.88"
        /*0030*/ 	.string	"Build cuda_13.0.r13.0/compiler.36424714_0"
        /*0030*/ 	.string	"-v  -suppress-debug-info  -lineinfo  -arch sm_90a "



//--------------------- .note.nv.cuinfo           --------------------------
	.section	.note.nv.cuinfo,"",@"SHT_NOTE"
	.sectionflags	@"SHF_NOTE_NV_CUINFO"
        /*0018*/ 	.short	0x0002
        /*001a*/ 	.short	0x005a
        /*001c*/ 	.short	0x0082
	.zero		2


//--------------------- .nv.info                  --------------------------
	.section	.nv.info,"",@"SHT_CUDA_INFO"
	.align	4


	//----- nvinfo : EIATTR_REGCOUNT
	.align		4
        /*0000*/ 	.byte	0x04, 0x2f
        /*0002*/ 	.short	(.L_1 - .L_0)
	.align		4
.L_0:
        /*0004*/ 	.word	index@(matmul_kernel)
        /*0008*/ 	.word	0x000000ff


	//----- nvinfo : EIATTR_FRAME_SIZE
	.align		4
.L_1:
        /*000c*/ 	.byte	0x04, 0x11
        /*000e*/ 	.short	(.L_3 - .L_2)
	.align		4
.L_2:
        /*0010*/ 	.word	index@(matmul_kernel)
        /*0014*/ 	.word	0x000008b8


	//----- nvinfo : EIATTR_MIN_STACK_SIZE
	.align		4
.L_3:
        /*0018*/ 	.byte	0x04, 0x12
        /*001a*/ 	.short	(.L_5 - .L_4)
	.align		4
.L_4:
        /*001c*/ 	.word	index@(matmul_kernel)
        /*0020*/ 	.word	0x000008b8
.L_5:


//--------------------- .nv.compat                --------------------------
	.section	.nv.compat,"",@"SHT_CUDA_COMPAT_INFO"
	.align	4
        /*0000*/ 	.byte	0x02, 0x09, 0x01, 0x00, 0x02, 0x02, 0x04, 0x00, 0x02, 0x05, 0x05, 0x00, 0x03, 0x07, 0x01, 0x01
        /*0010*/ 	.byte	0x02, 0x03, 0x00, 0x00, 0x02, 0x06, 0x01, 0x00, 0x04, 0x0b, 0x08, 0x00, 0x00, 0x00, 0x00, 0x00
        /*0020*/ 	.byte	0x00, 0x00, 0x00, 0x00


//--------------------- .nv.info.matmul_kernel    --------------------------
	.section	.nv.info.matmul_kernel,"",@"SHT_CUDA_INFO"
	.sectionflags	@""
	.align	4


	//----- nvinfo : EIATTR_CUDA_API_VERSION
	.align		4
        /*0000*/ 	.byte	0x04, 0x37
        /*0002*/ 	.short	(.L_7 - .L_6)
.L_6:
        /*0004*/ 	.word	0x00000082


	//----- nvinfo : EIATTR_KPARAM_INFO
	.align		4
.L_7:
        /*0008*/ 	.byte	0x04, 0x17
        /*000a*/ 	.short	(.L_9 - .L_8)
.L_8:
        /*000c*/ 	.word	0x00000000
        /*0010*/ 	.short	0x000d
        /*0012*/ 	.short	0x0048
        /*0014*/ 	.byte	0x00, 0xf4, 0x21, 0x00


	//----- nvinfo : EIATTR_KPARAM_INFO
	.align		4
.L_9:
        /*0018*/ 	.byte	0x04, 0x17
        /*001a*/ 	.short	(.L_11 - .L_10)
.L_10:
        /*001c*/ 	.word	0x00000000
        /*0020*/ 	.short	0x000c
        /*0022*/ 	.short	0x0040
        /*0024*/ 	.byte	0x00, 0xf4, 0x21, 0x00


	//----- nvinfo : EIATTR_KPARAM_INFO
	.align		4
.L_11:
        /*0028*/ 	.byte	0x04, 0x17
        /*002a*/ 	.short	(.L_13 - .L_12)
.L_12:
        /*002c*/ 	.word	0x00000000
        /*0030*/ 	.short	0x000b
        /*0032*/ 	.short	0x0038
        /*0034*/ 	.byte	0x00, 0xf0, 0x11, 0x00


	//----- nvinfo : EIATTR_KPARAM_INFO
	.align		4
.L_13:
        /*0038*/ 	.byte	0x04, 0x17
        /*003a*/ 	.short	(.L_15 - .L_14)
.L_14:
        /*003c*/ 	.word	0x00000000
        /*0040*/ 	.short	0x000a
        /*0042*/ 	.short	0x0034
        /*0044*/ 	.byte	0x00, 0xf0, 0x11, 0x00


	//----- nvinfo : EIATTR_KPARAM_INFO
	.align		4
.L_15:
        /*0048*/ 	.byte	0x04, 0x17
        /*004a*/ 	.short	(.L_17 - .L_16)
.L_16:
        /*004c*/ 	.word	0x00000000
        /*0050*/ 	.short	0x0009
        /*0052*/ 	.short	0x0030
        /*0054*/ 	.byte	0x00, 0xf0, 0x11, 0x00


	//----- nvinfo : EIATTR_KPARAM_INFO
	.align		4
.L_17:
        /*0058*/ 	.byte	0x04, 0x17
        /*005a*/ 	.short	(.L_19 - .L_18)
.L_18:
        /*005c*/ 	.word	0x00000000
        /*0060*/ 	.short	0x0008
        /*0062*/ 	.short	0x002c
        /*0064*/ 	.byte	0x00, 0xf0, 0x11, 0x00


	//----- nvinfo : EIATTR_KPARAM_INFO
	.align		4
.L_19:
        /*0068*/ 	.byte	0x04, 0x17
        /*006a*/ 	.short	(.L_21 - .L_20)
.L_20:
        /*006c*/ 	.word	0x00000000
        /*0070*/ 	.short	0x0007
        /*0072*/ 	.short	0x0028
        /*0074*/ 	.byte	0x00, 0xf0, 0x11, 0x00


	//----- nvinfo : EIATTR_KPARAM_INFO
	.align		4
.L_21:
        /*0078*/ 	.byte	0x04, 0x17
        /*007a*/ 	.short	(.L_23 - .L_22)
.L_22:
        /*007c*/ 	.word	0x00000000
        /*0080*/ 	.short	0x0006
        /*0082*/ 	.short	0x0024
        /*0084*/ 	.byte	0x00, 0xf0, 0x11, 0x00


	//----- nvinfo : EIATTR_KPARAM_INFO
	.align		4
.L_23:
        /*0088*/ 	.byte	0x04, 0x17
        /*008a*/ 	.short	(.L_25 - .L_24)
.L_24:
        /*008c*/ 	.word	0x00000000
        /*0090*/ 	.short	0x0005
        /*0092*/ 	.short	0x0020
        /*0094*/ 	.byte	0x00, 0xf0, 0x11, 0x00


	//----- nvinfo : EIATTR_KPARAM_INFO
	.align		4
.L_25:
        /*0098*/ 	.byte	0x04, 0x17
        /*009a*/ 	.short	(.L_27 - .L_26)
.L_26:
        /*009c*/ 	.word	0x00000000
        /*00a0*/ 	.short	0x0004
        /*00a2*/ 	.short	0x001c
        /*00a4*/ 	.byte	0x00, 0xf0, 0x11, 0x00


	//----- nvinfo : EIATTR_KPARAM_INFO
	.align		4
.L_27:
        /*00a8*/ 	.byte	0x04, 0x17
        /*00aa*/ 	.short	(.L_29 - .L_28)
.L_28:
        /*00ac*/ 	.word	0x00000000
        /*00b0*/ 	.short	0x0003
        /*00b2*/ 	.short	0x0018
        /*00b4*/ 	.byte	0x00, 0xf0, 0x11, 0x00


	//----- nvinfo : EIATTR_KPARAM_INFO
	.align		4
.L_29:
        /*00b8*/ 	.byte	0x04, 0x17
        /*00ba*/ 	.short	(.L_31 - .L_30)
.L_30:
        /*00bc*/ 	.word	0x00000000
        /*00c0*/ 	.short	0x0002
        /*00c2*/ 	.short	0x0010
        /*00c4*/ 	.byte	0x00, 0xf4, 0x21, 0x00


	//----- nvinfo : EIATTR_KPARAM_INFO
	.align		4
.L_31:
        /*00c8*/ 	.byte	0x04, 0x17
        /*00ca*/ 	.short	(.L_33 - .L_32)
.L_32:
        /*00cc*/ 	.word	0x00000000
        /*00d0*/ 	.short	0x0001
        /*00d2*/ 	.short	0x0008
        /*00d4*/ 	.byte	0x00, 0xf4, 0x21, 0x00


	//----- nvinfo : EIATTR_KPARAM_INFO
	.align		4
.L_33:
        /*00d8*/ 	.byte	0x04, 0x17
        /*00da*/ 	.short	(.L_35 - .L_34)
.L_34:
        /*00dc*/ 	.word	0x00000000
        /*00e0*/ 	.short	0x0000
        /*00e2*/ 	.short	0x0000
        /*00e4*/ 	.byte	0x00, 0xf4, 0x21, 0x00


	//----- nvinfo : EIATTR_SPARSE_MMA_MASK
	.align		4
.L_35:
        /*00e8*/ 	.byte	0x03, 0x50
        /*00ea*/ 	.short	0x0000


	//----- nvinfo : EIATTR_MAXREG_COUNT
	.align		4
        /*00ec*/ 	.byte	0x03, 0x1b
        /*00ee*/ 	.short	0x00ff


	//----- nvinfo : EIATTR_NUM_BARRIERS
	.align		4
        /*00f0*/ 	.byte	0x02, 0x4c
        /*00f2*/ 	.byte	0x01
	.zero		1


	//----- nvinfo : EIATTR_ANNOTATIONS
	.align		4
        /*00f4*/ 	.byte	0x04, 0x55
        /*00f6*/ 	.short	(.L_37 - .L_36)


	//   ....[0]....
.L_36:
        /*00f8*/ 	.word	0x00000001
        /*00fc*/ 	.byte	0x10, 0x09, 0x00, 0x00, 0x01, 0x00, 0x00, 0x00, 0x40, 0x09, 0x00, 0x00, 0x01, 0x00, 0x00, 0x00
        /* <DEDUP_REMOVED lines=350> */
        /*16ec*/ 	.byte	0xa0, 0x9f, 0x00, 0x00, 0x01, 0x00, 0x00, 0x00, 0xb0, 0x9f, 0x00, 0x00


	//----- nvinfo : EIATTR_MERCURY_ISA_VERSION
	.align		4
.L_37:
        /*16f8*/ 	.byte	0x03, 0x5f
        /*16fa*/ 	.short	0x0101


	//----- nvinfo : EIATTR_EXIT_INSTR_OFFSETS
	.align		4
        /*16fc*/ 	.byte	0x04, 0x1c
        /*16fe*/ 	.short	(.L_39 - .L_38)


	//   ....[0]....
.L_38:
        /*1700*/ 	.word	0x0000ffa0


	//   ....[1]....
        /*1704*/ 	.word	0x0000ffd0


	//----- nvinfo : EIATTR_REQNTID
	.align		4
.L_39:
        /*1708*/ 	.byte	0x04, 0x10
        /*170a*/ 	.short	(.L_41 - .L_40)
.L_40:
        /*170c*/ 	.word	0x00000080
        /*1710*/ 	.word	0x00000001
        /*1714*/ 	.word	0x00000001


	//----- nvinfo : EIATTR_CBANK_PARAM_SIZE
	.align		4
.L_41:
        /*1718*/ 	.byte	0x03, 0x19
        /*171a*/ 	.short	0x0050


	//----- nvinfo : EIATTR_PARAM_CBANK
	.align		4
        /*171c*/ 	.byte	0x04, 0x0a
        /*171e*/ 	.short	(.L_43 - .L_42)
	.align		4
.L_42:
        /*1720*/ 	.word	index@(.nv.constant0.matmul_kernel)
        /*1724*/ 	.short	0x0210
        /*1726*/ 	.short	0x0050


	//----- nvinfo : EIATTR_SW_WAR
	.align		4
.L_43:
        /*1728*/ 	.byte	0x04, 0x36
        /*172a*/ 	.short	(.L_45 - .L_44)
.L_44:
        /*172c*/ 	.word	0x00000008
.L_45:


//--------------------- .nv.callgraph             --------------------------
	.section	.nv.callgraph,"",@"SHT_CUDA_CALLGRAPH"
	.align	4
	.sectionentsize	8
	.align		4
        /*0000*/ 	.word	0x00000000
	.align		4
        /*0004*/ 	.word	0xffffffff
	.align		4
        /*0008*/ 	.word	0x00000000
	.align		4
        /*000c*/ 	.word	0xfffffffe
	.align		4
        /*0010*/ 	.word	0x00000000
	.align		4
        /*0014*/ 	.word	0xfffffffd
	.align		4
        /*0018*/ 	.word	0x00000000
	.align		4
        /*001c*/ 	.word	0xfffffffc


//--------------------- .text.matmul_kernel       --------------------------
	.section	.text.matmul_kernel,"ax",@progbits
	.align	128
        .global         matmul_kernel
        .type           matmul_kernel,@function
        .size           matmul_kernel,(.L_x_3 - matmul_kernel)
        .other          matmul_kernel,@"STO_CUDA_ENTRY STV_DEFAULT"
matmul_kernel:
.text.matmul_kernel:
[----:B------:R-:W0:Y:S08]  /*0000*/  LDC R1, c[0x0][0x28] ;  /* 0x00000a00ff017b82 */ /* 0x000e300000000800 */
[----:B------:R-:W1:Y:S01]  /*0010*/  LDC.64 R24, c[0x0][0x228] ;  /* 0x00008a00ff187b82 */ /* 0x000e620000000a00 */
[----:B------:R-:W2:Y:S01]  /*0020*/  S2R R5, SR_CTAID.X ;  /* 0x0000000000057919 */ /* 0x000ea20000002500 */
[----:B0-----:R-:W-:Y:S01]  /*0030*/  VIADD R1, R1, 0xfffff748 ;  /* 0xfffff74801017836 */ /* 0x001fe20000000000 */
[----:B------:R-:W-:Y:S01]  /*0040*/  UMOV UR4, 0x400 ;  /* 0x0000040000047882 */ /* 0x000fe20000000000 */
[----:B------:R-:W-:Y:S01]  /*0050*/  ULDC.64 UR6, c[0x0][0x208] ;  /* 0x0000820000067ab9 */ /* 0x000fe20000000a00 */
[----:B------:R-:W0:Y:S01]  /*0060*/  S2R R26, SR_TID.X ;  /* 0x00000000001a7919 */ /* 0x000e220000002100 */
[----:B------:R-:W-:-:S02]  /*0070*/  CS2R R56, SRZ ;  /* 0x0000000000387805 */ /* 0x000fc4000001ff00 */
[----:B------:R-:W-:Y:S01]  /*0080*/  CS2R R58, SRZ ;  /* 0x00000000003a7805 */ /* 0x000fe2000001ff00 */
[----:B------:R-:W3:Y:S01]  /*0090*/  S2UR UR5, SR_CgaCtaId ;  /* 0x00000000000579c3 */ /* 0x000ee20000008800 */
[----:B------:R-:W-:Y:S02]  /*00a0*/  CS2R R156, SRZ ;  /* 0x00000000009c7805 */ /* 0x000fe4000001ff00 */
[----:B------:R-:W-:Y:S02]  /*00b0*/  CS2R R158, SRZ ;  /* 0x00000000009e7805 */ /* 0x000fe4000001ff00 */
[----:B------:R-:W-:Y:S02]  /*00c0*/  CS2R R32, SRZ ;  /* 0x0000000000207805 */ /* 0x000fe4000001ff00 */
[----:B------:R-:W-:Y:S02]  /*00d0*/  CS2R R34, SRZ ;  /* 0x0000000000227805 */ /* 0x000fe4000001ff00 */
[----:B------:R-:W-:-:S02]  /*00e0*/  CS2R R28, SRZ ;  /* 0x00000000001c7805 */ /* 0x000fc4000001ff00 */
[----:B------:R-:W-:Y:S02]  /*00f0*/  CS2R R30, SRZ ;  /* 0x00000000001e7805 */ /* 0x000fe4000001ff00 */
        /* <DEDUP_REMOVED lines=8> */
[----:B------:R-:W-:Y:S01]  /*0180*/  CS2R R128, SRZ ;  /* 0x0000000000807805 */ /* 0x000fe2000001ff00 */
[----:B-1----:R-:W-:Y:S01]  /*0190*/  VIADD R0, R25, 0x3f ;  /* 0x0000003f19007836 */ /* 0x002fe20000000000 */
[----:B------:R-:W-:Y:S02]  /*01a0*/  CS2R R130, SRZ ;  /* 0x0000000000827805 */ /* 0x000fe4000001ff00 */
[----:B------:R-:W-:-:S02]  /*01b0*/  CS2R R140, SRZ ;  /* 0x00000000008c7805 */ /* 0x000fc4000001ff00 */
[----:B------:R-:W-:Y:S02]  /*01c0*/  CS2R R142, SRZ ;  /* 0x00000000008e7805 */ /* 0x000fe4000001ff00 */
[----:B------:R-:W-:Y:S02]  /*01d0*/  CS2R R132, SRZ ;  /* 0x0000000000847805 */ /* 0x000fe4000001ff00 */
[----:B------:R-:W-:Y:S02]  /*01e0*/  SHF.R.S32.HI R3, RZ, 0x1f, R0 ;  /* 0x0000001fff037819 */ /* 0x000fe40000011400 */
[----:B------:R-:W-:Y:S02]  /*01f0*/  CS2R R134, SRZ ;  /* 0x0000000000867805 */ /* 0x000fe4000001ff00 */
[----:B------:R-:W-:Y:S01]  /*0200*/  CS2R R100, SRZ ;  /* 0x0000000000647805 */ /* 0x000fe2000001ff00 */
[----:B---3--:R-:W-:Y:S01]  /*0210*/  ULEA UR4, UR5, UR4, 0x18 ;  /* 0x0000000405047291 */ /* 0x008fe2000f8ec03f */
[----:B------:R-:W-:-:S02]  /*0220*/  LEA.HI R3, R3, R0, RZ, 0x6 ;  /* 0x0000000003037211 */ /* 0x000fc400078f30ff */
[----:B------:R-:W-:Y:S02]  /*0230*/  CS2R R102, SRZ ;  /* 0x0000000000667805 */ /* 0x000fe4000001ff00 */
[----:B--2---:R-:W-:Y:S02]  /*0240*/  IABS R8, R5 ;  /* 0x0000000500087213 */ /* 0x004fe40000000000 */
[----:B------:R-:W-:Y:S02]  /*0250*/  CS2R R68, SRZ ;  /* 0x0000000000447805 */ /* 0x000fe4000001ff00 */
[----:B------:R-:W-:Y:S02]  /*0260*/  SHF.R.S32.HI R4, RZ, 0x6, R3 ;  /* 0x00000006ff047819 */ /* 0x000fe40000011403 */
[----:B------:R-:W-:Y:S02]  /*0270*/  CS2R R70, SRZ ;  /* 0x0000000000467805 */ /* 0x000fe4000001ff00 */
[----:B------:R-:W-:-:S02]  /*0280*/  CS2R R36, SRZ ;  /* 0x0000000000247805 */ /* 0x000fc4000001ff00 */
[----:B------:R-:W-:Y:S02]  /*0290*/  CS2R R38, SRZ ;  /* 0x0000000000267805 */ /* 0x000fe4000001ff00 */
[-C--:B------:R-:W-:Y:S02]  /*02a0*/  IABS R7, R4.reuse ;  /* 0x0000000400077213 */ /* 0x080fe40000000000 */
[----:B------:R-:W-:Y:S02]  /*02b0*/  CS2R R136, SRZ ;  /* 0x0000000000887805 */ /* 0x000fe4000001ff00 */
[----:B------:R-:W-:Y:S02]  /*02c0*/  IABS R10, R4 ;  /* 0x00000004000a7213 */ /* 0x000fe40000000000 */
[----:B------:R-:W-:Y:S01]  /*02d0*/  CS2R R138, SRZ ;  /* 0x00000000008a7805 */ /* 0x000fe2000001ff00 */
[----:B------:R-:W1:Y:S01]  /*02e0*/  I2F.RP R0, R7 ;  /* 0x0000000700007306 */ /* 0x000e620000209400 */
        /* <DEDUP_REMOVED lines=13> */
[----:B------:R-:W-:Y:S01]  /*03c0*/  CS2R R46, SRZ ;  /* 0x00000000002e7805 */ /* 0x000fe2000001ff00 */
[----:B-1----:R-:W1:Y:S01]  /*03d0*/  MUFU.RCP R0, R0 ;  /* 0x0000000000007308 */ /* 0x002e620000001000 */
        /* <DEDUP_REMOVED lines=15> */
[----:B------:R-:W-:Y:S01]  /*04d0*/  CS2R R14, SRZ ;  /* 0x00000000000e7805 */ /* 0x000fe2000001ff00 */
[----:B-1----:R-:W-:Y:S02]  /*04e0*/  VIADD R2, R0, 0xffffffe ;  /* 0x0ffffffe00027836 */ /* 0x002fe40000000000 */
[----:B------:R-:W-:-:S02]  /*04f0*/  IMAD.MOV R0, RZ, RZ, -R10 ;  /* 0x000000ffff007224 */ /* 0x000fc400078e0a0a */
[----:B------:R1:W2:Y:S02]  /*0500*/  F2I.FTZ.U32.TRUNC.NTZ R3, R2 ;  /* 0x0000000200037305 */ /* 0x0002a4000021f000 */
[----:B-1----:R-:W-:Y:S02]  /*0510*/  IMAD.MOV.U32 R2, RZ, RZ, RZ ;  /* 0x000000ffff027224 */ /* 0x002fe400078e00ff */
[----:B--2---:R-:W-:-:S04]  /*0520*/  IMAD.MOV R6, RZ, RZ, -R3 ;  /* 0x000000ffff067224 */ /* 0x004fc800078e0a03 */
[----:B------:R-:W-:Y:S02]  /*0530*/  IMAD R9, R6, R7, RZ ;  /* 0x0000000706097224 */ /* 0x000fe400078e02ff */
[----:B------:R-:W-:Y:S02]  /*0540*/  IMAD.MOV.U32 R6, RZ, RZ, R8 ;  /* 0x000000ffff067224 */ /* 0x000fe400078e0008 */
[----:B------:R-:W-:-:S06]  /*0550*/  IMAD.HI.U32 R3, R3, R9, R2 ;  /* 0x0000000903037227 */ /* 0x000fcc00078e0002 */
[----:B------:R-:W-:-:S04]  /*0560*/  IMAD.HI.U32 R3, R3, R6, RZ ;  /* 0x0000000603037227 */ /* 0x000fc800078e00ff */
[----:B------:R-:W-:-:S05]  /*0570*/  IMAD R0, R3, R0, R6 ;  /* 0x0000000003007224 */ /* 0x000fca00078e0206 */
[----:B------:R-:W-:-:S13]  /*0580*/  ISETP.GT.U32.AND P1, PT, R7, R0, PT ;  /* 0x000000000700720c */ /* 0x000fda0003f24070 */
[----:B------:R-:W-:Y:S02]  /*0590*/  @!P1 IMAD.IADD R0, R0, 0x1, -R7 ;  /* 0x0000000100009824 */ /* 0x000fe400078e0a07 */
[----:B------:R-:W-:Y:S01]  /*05a0*/  @!P1 VIADD R3, R3, 0x1 ;  /* 0x0000000103039836 */ /* 0x000fe20000000000 */
[----:B------:R-:W-:Y:S02]  /*05b0*/  ISETP.NE.AND P1, PT, R4, RZ, PT ;  /* 0x000000ff0400720c */ /* 0x000fe40003f25270 */
[----:B------:R-:W-:Y:S02]  /*05c0*/  ISETP.GE.U32.AND P0, PT, R0, R7, PT ;  /* 0x000000070000720c */ /* 0x000fe40003f06070 */
[----:B------:R-:W-:-:S04]  /*05d0*/  LOP3.LUT R0, R5, R4, RZ, 0x3c, !PT ;  /* 0x0000000405007212 */ /* 0x000fc800078e3cff */
[----:B------:R-:W-:Y:S01]  /*05e0*/  ISETP.GE.AND P2, PT, R0, RZ, PT ;  /* 0x000000ff0000720c */ /* 0x000fe20003f46270 */
[----:B------:R-:W-:-:S06]  /*05f0*/  VIADD R0, R24, 0x1ff ;  /* 0x000001ff18007836 */ /* 0x000fcc0000000000 */
[----:B------:R-:W-:-:S04]  /*0600*/  @P0 VIADD R3, R3, 0x1 ;  /* 0x0000000103030836 */ /* 0x000fc80000000000 */
[----:B------:R-:W-:Y:S01]  /*0610*/  IMAD.MOV.U32 R8, RZ, RZ, R3 ;  /* 0x000000ffff087224 */ /* 0x000fe200078e0003 */
[----:B------:R-:W-:-:S03]  /*0620*/  SHF.R.S32.HI R3, RZ, 0x1f, R0 ;  /* 0x0000001fff037819 */ /* 0x000fc60000011400 */
[----:B------:R-:W-:Y:S01]  /*0630*/  @!P2 IMAD.MOV R8, RZ, RZ, -R8 ;  /* 0x000000ffff08a224 */ /* 0x000fe200078e0a08 */
[----:B------:R-:W-:Y:S02]  /*0640*/  LEA.HI R3, R3, R0, RZ, 0x9 ;  /* 0x0000000003037211 */ /* 0x000fe400078f48ff */
[----:B------:R-:W-:-:S04]  /*0650*/  @!P1 LOP3.LUT R8, RZ, R4, RZ, 0x33, !PT ;  /* 0x00000004ff089212 */ /* 0x000fc800078e33ff */
[----:B------:R-:W-:Y:S01]  /*0660*/  LEA.HI.SX32 R3, R3, -R8, 0x17 ;  /* 0x8000000803037211 */ /* 0x000fe200078fbaff */
[----:B------:R-:W-:-:S03]  /*0670*/  IMAD.MOV R6, RZ, RZ, -R8 ;  /* 0x000000ffff067224 */ /* 0x000fc600078e0a08 */
[----:B------:R-:W-:Y:S01]  /*0680*/  VIMNMX R9, R3, 0x1, PT ;  /* 0x0000000103097848 */ /* 0x000fe20003fe0100 */
[----:B------:R-:W-:-:S03]  /*0690*/  IMAD R6, R4, R6, R5 ;  /* 0x0000000604067224 */ /* 0x000fc600078e0205 */
[-C--:B------:R-:W-:Y:S02]  /*06a0*/  IABS R7, R9.reuse ;  /* 0x0000000900077213 */ /* 0x080fe40000000000 */
[----:B------:R-:W-:Y:S02]  /*06b0*/  IABS R11, R9 ;  /* 0x00000009000b7213 */ /* 0x000fe40000000000 */
[----:B------:R-:W1:Y:S08]  /*06c0*/  I2F.RP R0, R7 ;  /* 0x0000000700007306 */ /* 0x000e700000209400 */
[----:B-1----:R-:W1:Y:S02]  /*06d0*/  MUFU.RCP R0, R0 ;  /* 0x0000000000007308 */ /* 0x002e640000001000 */
[----:B-1----:R-:W-:-:S02]  /*06e0*/  VIADD R2, R0, 0xffffffe ;  /* 0x0ffffffe00027836 */ /* 0x002fc40000000000 */
[----:B------:R-:W-:-:S04]  /*06f0*/  IMAD.MOV R0, RZ, RZ, -R11 ;  /* 0x000000ffff007224 */ /* 0x000fc800078e0a0b */
[----:B------:R1:W2:Y:S02]  /*0700*/  F2I.FTZ.U32.TRUNC.NTZ R3, R2 ;  /* 0x0000000200037305 */ /* 0x0002a4000021f000 */
[----:B-1----:R-:W-:Y:S02]  /*0710*/  IMAD.MOV.U32 R2, RZ, RZ, RZ ;  /* 0x000000ffff027224 */ /* 0x002fe400078e00ff */
[----:B--2---:R-:W-:-:S04]  /*0720*/  IMAD.MOV R10, RZ, RZ, -R3 ;  /* 0x000000ffff0a7224 */ /* 0x004fc800078e0a03 */
[----:B------:R-:W-:Y:S01]  /*0730*/  IMAD.MOV.U32 R4, RZ, RZ, R10 ;  /* 0x000000ffff047224 */ /* 0x000fe200078e000a */
[----:B------:R-:W-:-:S03]  /*0740*/  IABS R10, R6 ;  /* 0x00000006000a7213 */ /* 0x000fc60000000000 */
[----:B------:R-:W-:Y:S02]  /*0750*/  IMAD R5, R4, R7, RZ ;  /* 0x0000000704057224 */ /* 0x000fe400078e02ff */
[----:B------:R-:W-:Y:S01]  /*0760*/  IMAD.MOV.U32 R4, RZ, RZ, R10 ;  /* 0x000000ffff047224 */ /* 0x000fe200078e000a */
[----:B------:R-:W-:Y:S01]  /*0770*/  CS2R R10, SRZ ;  /* 0x00000000000a7805 */ /* 0x000fe2000001ff00 */
[----:B------:R-:W-:Y:S01]  /*0780*/  IMAD.HI.U32 R3, R3, R5, R2 ;  /* 0x0000000503037227 */ /* 0x000fe200078e0002 */
[C---:B0-----:R-:W-:Y:S02]  /*0790*/  LOP3.LUT R5, R26.reuse, 0x7f, RZ, 0xc0, !PT ;  /* 0x0000007f1a057812 */ /* 0x041fe400078ec0ff */
[----:B------:R-:W-:-:S03]  /*07a0*/  LOP3.LUT R26, R26, 0x60, RZ, 0xc0, !PT ;  /* 0x000000601a1a7812 */ /* 0x000fc600078ec0ff */
        /* <DEDUP_REMOVED lines=8> */
[----:B------:R-:W-:-:S07]  /*0830*/  ISETP.GE.AND P2, PT, R0, RZ, PT ;  /* 0x000000ff0000720c */ /* 0x000fce0003f46270 */
[----:B------:R-:W-:-:S06]  /*0840*/  @P0 VIADD R3, R3, 0x1 ;  /* 0x0000000103030836 */ /* 0x000fcc0000000000 */
[----:B------:R-:W-:Y:S01]  /*0850*/  @!P2 IMAD.MOV R3, RZ, RZ, -R3 ;  /* 0x000000ffff03a224 */ /* 0x000fe200078e0a03 */
[----:B------:R-:W-:-:S05]  /*0860*/  @!P1 LOP3.LUT R3, RZ, R9, RZ, 0x33, !PT ;  /* 0x00000009ff039212 */ /* 0x000fca00078e33ff */
[----:B------:R-:W-:Y:S02]  /*0870*/  IMAD.MOV R0, RZ, RZ, -R3 ;  /* 0x000000ffff007224 */ /* 0x000fe400078e0a03 */
[----:B------:R-:W-:Y:S02]  /*0880*/  IMAD.SHL.U32 R63, R3, 0x40, RZ ;  /* 0x00000040033f7824 */ /* 0x000fe400078e00ff */
[----:B------:R-:W-:Y:S01]  /*0890*/  IMAD R0, R9, R0, R6 ;  /* 0x0000000009007224 */ /* 0x000fe200078e0206 */
[----:B------:R-:W-:-:S03]  /*08a0*/  CS2R R6, SRZ ;  /* 0x0000000000067805 */ /* 0x000fc6000001ff00 */
[----:B------:R-:W-:Y:S01]  /*08b0*/  IMAD.IADD R0, R8, 0x1, R0 ;  /* 0x0000000108007824 */ /* 0x000fe200078e0200 */
[----:B------:R-:W-:-:S03]  /*08c0*/  CS2R R8, SRZ ;  /* 0x0000000000087805 */ /* 0x000fc6000001ff00 */
[----:B------:R-:W-:Y:S01]  /*08d0*/  IMAD R27, R0, 0x200, R5 ;  /* 0x00000200001b7824 */ /* 0x000fe200078e0205 */
[----:B------:R-:W-:Y:S01]  /*08e0*/  CS2R R4, SRZ ;  /* 0x0000000000047805 */ /* 0x000fe2000001ff00 */
[----:B------:R-:W0:Y:S02]  /*08f0*/  LDC R0, c[0x0][0x230] ;  /* 0x00008c00ff007b82 */ /* 0x000e240000000800 */
[C---:B------:R-:W-:Y:S01]  /*0900*/  VIADD R60, R27.reuse, 0x80 ;  /* 0x000000801b3c7836 */ /* 0x040fe20000000000 */
[----:B------:R1:W-:Y:S01]  /*0910*/  STL [R1+0xec], R27 ;  /* 0x0000ec1b01007387 */ /* 0x0003e20000100800 */
[C---:B------:R-:W-:Y:S02]  /*0920*/  VIADD R61, R27.reuse, 0x100 ;  /* 0x000001001b3d7836 */ /* 0x040fe40000000000 */
[----:B------:R-:W-:Y:S01]  /*0930*/  VIADD R62, R27, 0x180 ;  /* 0x000001801b3e7836 */ /* 0x000fe20000000000 */
[----:B------:R1:W-:Y:S04]  /*0940*/  STL [R1+0xe8], R63 ;  /* 0x0000e83f01007387 */ /* 0x0003e80000100800 */
[----:B------:R1:W-:Y:S04]  /*0950*/  STL [R1+0xf8], R60 ;  /* 0x0000f83c01007387 */ /* 0x0003e80000100800 */
[----:B------:R1:W-:Y:S04]  /*0960*/  STL [R1+0xf4], R61 ;  /* 0x0000f43d01007387 */ /* 0x0003e80000100800 */
[----:B------:R1:W-:Y:S01]  /*0970*/  STL [R1+0xf0], R62 ;  /* 0x0000f03e01007387 */ /* 0x0003e20000100800 */
[----:B0-----:R-:W-:-:S05]  /*0980*/  VIADD R0, R0, 0x1f ;  /* 0x0000001f00007836 */ /* 0x001fca0000000000 */
[----:B------:R-:W-:-:S13]  /*0990*/  ISETP.GE.AND P0, PT, R0, 0x20, PT ;  /* 0x000000200000780c */ /* 0x000fda0003f06270 */
[----:B-1----:R-:W-:Y:S05]  /*09a0*/  @!P0 BRA `(.L_x_0) ;  /* 0x00000094003c8947 */ /* 0x002fea0003800000 */
[----:B------:R-:W-:Y:S01]  /*09b0*/  IABS R20, R24 ;  /* 0x0000001800147213 */ /* 0x000fe20000000000 */
[----:B------:R-:W-:Y:S01]  /*09c0*/  ULDC UR8, c[0x0][0x240] ;  /* 0x0000900000087ab9 */ /* 0x000fe20000000800 */
[----:B------:R-:W-:Y:S01]  /*09d0*/  IABS R28, R25 ;  /* 0x00000019001c7213 */ /* 0x000fe20000000000 */
[----:B------:R-:W-:Y:S01]  /*09e0*/  ULDC UR13, c[0x0][0x234] ;  /* 0x00008d00000d7ab9 */ /* 0x000fe20000000800 */
[----:B------:R-:W0:Y:S01]  /*09f0*/  I2F.RP R7, R20 ;  /* 0x0000001400077306 */ /* 0x000e220000209400 */
[----:B------:R-:W-:Y:S01]  /*0a00*/  IABS R16, R61 ;  /* 0x0000003d00107213 */ /* 0x000fe20000000000 */
[----:B------:R-:W-:Y:S01]  /*0a10*/  USHF.R.U32.HI UR5, URZ, 0x4, UR4 ;  /* 0x000000043f057899 */ /* 0x000fe20008011604 */
[----:B------:R-:W-:Y:S01]  /*0a20*/  IABS R15, R62 ;  /* 0x0000003e000f7213 */ /* 0x000fe20000000000 */
[----:B------:R-:W-:Y:S01]  /*0a30*/  UIADD3 UR9, UR4, 0x8000, URZ ;  /* 0x0000800004097890 */ /* 0x000fe2000fffe03f */
[----:B------:R-:W-:Y:S01]  /*0a40*/  IABS R17, R60 ;  /* 0x0000003c00117213 */ /* 0x000fe20000000000 */
[----:B------:R-:W-:Y:S01]  /*0a50*/  USGXT.U32 UR5, UR5, 0xe ;  /* 0x0000000e0505789a */ /* 0x000fe20008000000 */
[----:B------:R-:W-:Y:S01]  /*0a60*/  IABS R18, R27 ;  /* 0x0000001b00127213 */ /* 0x000fe20000000000 */
[----:B------:R-:W1:Y:S01]  /*0a70*/  I2F.RP R6, R28 ;  /* 0x0000001c00067306 */ /* 0x000e620000209400 */
[----:B------:R-:W-:Y:S01]  /*0a80*/  LEA.HI R30, R26, R63, RZ, 0x1b ;  /* 0x0000003f1a1e7211 */ /* 0x000fe200078fd8ff */
[----:B------:R-:W-:Y:S01]  /*0a90*/  ULDC UR12, c[0x0][0x230] ;  /* 0x00008c00000c7ab9 */ /* 0x000fe20000000800 */
[----:B------:R-:W-:Y:S01]  /*0aa0*/  USHF.R.U32.HI UR9, URZ, 0x4, UR9 ;  /* 0x000000043f097899 */ /* 0x000fe20008011609 */
[----:B------:R-:W-:-:S02]  /*0ab0*/  CS2R R216, SRZ ;  /* 0x0000000000d87805 */ /* 0x000fc4000001ff00 */
[----:B------:R-:W-:Y:S01]  /*0ac0*/  IABS R33, R30 ;  /* 0x0000001e00217213 */ /* 0x000fe20000000000 */
[C---:B------:R-:W-:Y:S01]  /*0ad0*/  VIADD R32, R30.reuse, 0x2c ;  /* 0x0000002c1e207836 */ /* 0x040fe20000000000 */
[----:B------:R-:W-:Y:S01]  /*0ae0*/  USGXT.U32 UR14, UR9, 0xe ;  /* 0x0000000e090e789a */ /* 0x000fe20008000000 */
[----:B0-----:R-:W0:Y:S01]  /*0af0*/  MUFU.RCP R7, R7 ;  /* 0x0000000700077308 */ /* 0x001e220000001000 */
[C---:B------:R-:W-:Y:S01]  /*0b00*/  VIADD R34, R30.reuse, 0x28 ;  /* 0x000000281e227836 */ /* 0x040fe20000000000 */
[----:B------:R-:W-:Y:S01]  /*0b10*/  UMOV UR10, 0xfffffffe ;  /* 0xfffffffe000a7882 */ /* 0x000fe20000000000 */
[----:B------:R-:W-:Y:S01]  /*0b20*/  IABS R19, R32 ;  /* 0x0000002000137213 */ /* 0x000fe20000000000 */
[C---:B------:R-:W-:Y:S01]  /*0b30*/  VIADD R35, R30.reuse, 0x24 ;  /* 0x000000241e237836 */ /* 0x040fe20000000000 */
[----:B------:R-:W-:Y:S01]  /*0b40*/  UMOV UR11, 0x7fffffdf ;  /* 0x7fffffdf000b7882 */ /* 0x000fe20000000000 */
[----:B------:R-:W-:Y:S01]  /*0b50*/  IABS R21, R34 ;  /* 0x0000002200157213 */ /* 0x000fe20000000000 */
[C---:B------:R-:W-:Y:S01]  /*0b60*/  VIADD R37, R30.reuse, 0x1c ;  /* 0x0000001c1e257836 */ /* 0x040fe20000000000 */
[----:B-1----:R-:W1:Y:S01]  /*0b70*/  MUFU.RCP R6, R6 ;  /* 0x0000000600067308 */ /* 0x002e620000001000 */
[----:B------:R-:W-:Y:S01]  /*0b80*/  IABS R23, R35 ;  /* 0x0000002300177213 */ /* 0x000fe20000000000 */
[C---:B------:R-:W-:Y:S01]  /*0b90*/  VIADD R38, R30.reuse, 0x18 ;  /* 0x000000181e267836 */ /* 0x040fe20000000000 */
[----:B------:R-:W-:Y:S01]  /*0ba0*/  CS2R R218, SRZ ;  /* 0x0000000000da7805 */ /* 0x000fe2000001ff00 */
[C---:B------:R-:W-:Y:S01]  /*0bb0*/  VIADD R36, R30.reuse, 0x20 ;  /* 0x000000201e247836 */ /* 0x040fe20000000000 */
[----:B------:R-:W-:Y:S01]  /*0bc0*/  CS2R R220, SRZ ;  /* 0x0000000000dc7805 */ /* 0x000fe2000001ff00 */
[C---:B------:R-:W-:Y:S01]  /*0bd0*/  VIADD R39, R30.reuse, 0x14 ;  /* 0x000000141e277836 */ /* 0x040fe20000000000 */
[----:B------:R-:W-:Y:S01]  /*0be0*/  CS2R R222, SRZ ;  /* 0x0000000000de7805 */ /* 0x000fe2000001ff00 */
[C---:B------:R-:W-:Y:S01]  /*0bf0*/  VIADD R40, R30.reuse, 0x10 ;  /* 0x000000101e287836 */ /* 0x040fe20000000000 */
[----:B------:R-:W-:Y:S01]  /*0c00*/  CS2R R224, SRZ ;  /* 0x0000000000e07805 */ /* 0x000fe2000001ff00 */
[----:B0-----:R-:W-:Y:S01]  /*0c10*/  VIADD R4, R7, 0xffffffe ;  /* 0x0ffffffe07047836 */ /* 0x001fe20000000000 */
[----:B------:R-:W-:Y:S01]  /*0c20*/  CS2R R226, SRZ ;  /* 0x0000000000e27805 */ /* 0x000fe2000001ff00 */
[C---:B------:R-:W-:Y:S01]  /*0c30*/  VIADD R41, R30.reuse, 0xc ;  /* 0x0000000c1e297836 */ /* 0x040fe20000000000 */
[----:B------:R-:W-:Y:S01]  /*0c40*/  CS2R R228, SRZ ;  /* 0x0000000000e47805 */ /* 0x000fe2000001ff00 */
[----:B------:R0:W2:Y:S01]  /*0c50*/  F2I.FTZ.U32.TRUNC.NTZ R5, R4 ;  /* 0x0000000400057305 */ /* 0x0000a2000021f000 */
[----:B------:R-:W-:Y:S01]  /*0c60*/  VIADD R42, R30, 0x8 ;  /* 0x000000081e2a7836 */ /* 0x000fe20000000000 */
[----:B------:R-:W-:Y:S01]  /*0c70*/  CS2R R230, SRZ ;  /* 0x0000000000e67805 */ /* 0x000fe2000001ff00 */
[----:B-1----:R-:W-:Y:S01]  /*0c80*/  VIADD R2, R6, 0xffffffe ;  /* 0x0ffffffe06027836 */ /* 0x002fe20000000000 */
[----:B------:R-:W-:Y:S01]  /*0c90*/  CS2R R232, SRZ ;  /* 0x0000000000e87805 */ /* 0x000fe2000001ff00 */
[----:B------:R-:W-:Y:S01]  /*0ca0*/  VIADD R43, R30, 0x4 ;  /* 0x000000041e2b7836 */ /* 0x000fe20000000000 */
[----:B------:R-:W-:-:S02]  /*0cb0*/  IABS R29, R42 ;  /* 0x0000002a001d7213 */ /* 0x000fc40000000000 */
[----:B------:R-:W-:Y:S01]  /*0cc0*/  CS2R R234, SRZ ;  /* 0x0000000000ea7805 */ /* 0x000fe2000001ff00 */
[----:B------:R1:W3:Y:S01]  /*0cd0*/  F2I.FTZ.U32.TRUNC.NTZ R3, R2 ;  /* 0x0000000200037305 */ /* 0x0002e2000021f000 */
[----:B0-----:R-:W-:Y:S01]  /*0ce0*/  IMAD.MOV.U32 R4, RZ, RZ, RZ ;  /* 0x000000ffff047224 */ /* 0x001fe200078e00ff */
[----:B------:R-:W-:Y:S02]  /*0cf0*/  IABS R31, R43 ;  /* 0x0000002b001f7213 */ /* 0x000fe40000000000 */
[----:B------:R-:W-:Y:S02]  /*0d00*/  CS2R R236, SRZ ;  /* 0x0000000000ec7805 */ /* 0x000fe4000001ff00 */
[----:B------:R-:W-:Y:S02]  /*0d10*/  CS2R R238, SRZ ;  /* 0x0000000000ee7805 */ /* 0x000fe4000001ff00 */
[----:B------:R-:W-:Y:S02]  /*0d20*/  CS2R R240, SRZ ;  /* 0x0000000000f07805 */ /* 0x000fe4000001ff00 */
[----:B------:R-:W-:Y:S01]  /*0d30*/  CS2R R242, SRZ ;  /* 0x0000000000f27805 */ /* 0x000fe2000001ff00 */
[----:B--2---:R-:W-:Y:S01]  /*0d40*/  IMAD.MOV R9, RZ, RZ, -R5 ;  /* 0x000000ffff097224 */ /* 0x004fe200078e0a05 */
[----:B------:R-:W-:Y:S01]  /*0d50*/  CS2R R244, SRZ ;  /* 0x0000000000f47805 */ /* 0x000fe2000001ff00 */
[----:B-1----:R-:W-:Y:S01]  /*0d60*/  IMAD.MOV.U32 R2, RZ, RZ, RZ ;  /* 0x000000ffff027224 */ /* 0x002fe200078e00ff */
[----:B------:R-:W-:Y:S01]  /*0d70*/  CS2R R246, SRZ ;  /* 0x0000000000f67805 */ /* 0x000fe2000001ff00 */
[----:B------:R-:W-:Y:S01]  /*0d80*/  IMAD R9, R9, R20, RZ ;  /* 0x0000001409097224 */ /* 0x000fe200078e02ff */
[----:B------:R-:W-:-:S02]  /*0d90*/  CS2R R184, SRZ ;  /* 0x0000000000b87805 */ /* 0x000fc4000001ff00 */
[----:B------:R-:W-:Y:S02]  /*0da0*/  CS2R R186, SRZ ;  /* 0x0000000000ba7805 */ /* 0x000fe4000001ff00 */
[----:B------:R-:W-:Y:S01]  /*0db0*/  CS2R R188, SRZ ;  /* 0x0000000000bc7805 */ /* 0x000fe2000001ff00 */
[----:B------:R-:W-:Y:S01]  /*0dc0*/  IMAD.HI.U32 R5, R5, R9, R4 ;  /* 0x0000000905057227 */ /* 0x000fe200078e0004 */
[----:B------:R-:W-:Y:S02]  /*0dd0*/  CS2R R190, SRZ ;  /* 0x0000000000be7805 */ /* 0x000fe4000001ff00 */
[----:B------:R-:W-:Y:S02]  /*0de0*/  CS2R R192, SRZ ;  /* 0x0000000000c07805 */ /* 0x000fe4000001ff00 */
[----:B------:R-:W-:Y:S01]  /*0df0*/  CS2R R194, SRZ ;  /* 0x0000000000c27805 */ /* 0x000fe2000001ff00 */
[----:B---3--:R-:W-:Y:S01]  /*0e00*/  IMAD.MOV R8, RZ, RZ, -R3 ;  /* 0x000000ffff087224 */ /* 0x008fe200078e0a03 */
[----:B------:R-:W-:Y:S01]  /*0e10*/  CS2R R196, SRZ ;  /* 0x0000000000c47805 */ /* 0x000fe2000001ff00 */
[----:B------:R-:W-:Y:S01]  /*0e20*/  IMAD.HI.U32 R7, R5, R16, RZ ;  /* 0x0000001005077227 */ /* 0x000fe200078e00ff */
[----:B------:R-:W-:-:S02]  /*0e30*/  CS2R R198, SRZ ;  /* 0x0000000000c67805 */ /* 0x000fc4000001ff00 */
[----:B------:R-:W-:Y:S02]  /*0e40*/  CS2R R200, SRZ ;  /* 0x0000000000c87805 */ /* 0x000fe4000001ff00 */
[----:B------:R-:W-:Y:S01]  /*0e50*/  CS2R R202, SRZ ;  /* 0x0000000000ca7805 */ /* 0x000fe2000001ff00 */
[----:B------:R-:W-:Y:S01]  /*0e60*/  IMAD.MOV R7, RZ, RZ, -R7 ;  /* 0x000000ffff077224 */ /* 0x000fe200078e0a07 */
[----:B------:R-:W-:Y:S01]  /*0e70*/  CS2R R204, SRZ ;  /* 0x0000000000cc7805 */ /* 0x000fe2000001ff00 */
[----:B------:R-:W-:Y:S01]  /*0e80*/  IMAD.MOV.U32 R9, RZ, RZ, R8 ;  /* 0x000000ffff097224 */ /* 0x000fe200078e0008 */
[----:B------:R-:W-:Y:S01]  /*0e90*/  CS2R R206, SRZ ;  /* 0x0000000000ce7805 */ /* 0x000fe2000001ff00 */
[C---:B------:R-:W-:Y:S01]  /*0ea0*/  IMAD R16, R20.reuse, R7, R16 ;  /* 0x0000000714107224 */ /* 0x040fe200078e0210 */
[----:B------:R-:W-:Y:S01]  /*0eb0*/  CS2R R208, SRZ ;  /* 0x0000000000d07805 */ /* 0x000fe2000001ff00 */
[----:B------:R-:W-:Y:S01]  /*0ec0*/  IMAD R9, R9, R28, RZ ;  /* 0x0000001c09097224 */ /* 0x000fe200078e02ff */
[----:B------:R-:W-:Y:S01]  /*0ed0*/  CS2R R210, SRZ ;  /* 0x0000000000d27805 */ /* 0x000fe2000001ff00 */
[----:B------:R-:W-:Y:S01]  /*0ee0*/  IMAD.HI.U32 R4, R5, R15, RZ ;  /* 0x0000000f05047227 */ /* 0x000fe200078e00ff */
[----:B------:R-:W-:-:S02]  /*0ef0*/  ISETP.GT.U32.AND P1, PT, R20, R16, PT ;  /* 0x000000101400720c */ /* 0x000fc40003f24070 */
[----:B------:R-:W-:Y:S02]  /*0f00*/  CS2R R212, SRZ ;  /* 0x0000000000d47805 */ /* 0x000fe4000001ff00 */
[----:B------:R-:W-:Y:S01]  /*0f10*/  CS2R R214, SRZ ;  /* 0x0000000000d67805 */ /* 0x000fe2000001ff00 */
[----:B------:R-:W-:Y:S01]  /*0f20*/  IMAD.HI.U32 R6, R3, R9, R2 ;  /* 0x0000000903067227 */ /* 0x000fe200078e0002 */
[----:B------:R-:W-:Y:S02]  /*0f30*/  CS2R R152, SRZ ;  /* 0x0000000000987805 */ /* 0x000fe4000001ff00 */
[----:B------:R-:W-:Y:S02]  /*0f40*/  CS2R R154, SRZ ;  /* 0x00000000009a7805 */ /* 0x000fe4000001ff00 */
[----:B------:R-:W-:Y:S01]  /*0f50*/  CS2R R156, SRZ ;  /* 0x00000000009c7805 */ /* 0x000fe2000001ff00 */
[----:B------:R-:W-:Y:S01]  /*0f60*/  IMAD.MOV R4, RZ, RZ, -R4 ;  /* 0x000000ffff047224 */ /* 0x000fe200078e0a04 */
[----:B------:R-:W-:Y:S01]  /*0f70*/  CS2R R158, SRZ ;  /* 0x00000000009e7805 */ /* 0x000fe2000001ff00 */
[----:B------:R-:W-:Y:S01]  /*0f80*/  IMAD.HI.U32 R2, R5, R17, RZ ;  /* 0x0000001105027227 */ /* 0x000fe200078e00ff */
[----:B------:R-:W-:-:S02]  /*0f90*/  CS2R R160, SRZ ;  /* 0x0000000000a07805 */ /* 0x000fc4000001ff00 */
[----:B------:R-:W-:Y:S02]  /*0fa0*/  CS2R R162, SRZ ;  /* 0x0000000000a27805 */ /* 0x000fe4000001ff00 */
[----:B------:R-:W-:Y:S01]  /*0fb0*/  CS2R R164, SRZ ;  /* 0x0000000000a47805 */ /* 0x000fe2000001ff00 */
[----:B------:R-:W-:Y:S01]  /*0fc0*/  @!P1 IMAD.IADD R16, R16, 0x1, -R20 ;  /* 0x0000000110109824 */ /* 0x000fe200078e0a14 */
[----:B------:R-:W-:Y:S01]  /*0fd0*/  ISETP.GE.AND P1, PT, R61, RZ, PT ;  /* 0x000000ff3d00720c */ /* 0x000fe20003f26270 */
[----:B------:R-:W-:Y:S01]  /*0fe0*/  IMAD.HI.U32 R5, R5, R18, RZ ;  /* 0x0000001205057227 */ /* 0x000fe200078e00ff */
[----:B------:R-:W-:Y:S02]  /*0ff0*/  CS2R R166, SRZ ;  /* 0x0000000000a67805 */ /* 0x000fe4000001ff00 */
[----:B------:R-:W-:Y:S02]  /*1000*/  CS2R R168, SRZ ;  /* 0x0000000000a87805 */ /* 0x000fe4000001ff00 */
[C---:B------:R-:W-:Y:S01]  /*1010*/  ISETP.GT.U32.AND P6, PT, R20.reuse, R16, PT ;  /* 0x000000101400720c */ /* 0x040fe20003fc4070 */
[C---:B------:R-:W-:Y:S01]  /*1020*/  IMAD R15, R20.reuse, R4, R15 ;  /* 0x00000004140f7224 */ /* 0x040fe200078e020f */
[----:B------:R-:W-:Y:S01]  /*1030*/  CS2R R170, SRZ ;  /* 0x0000000000aa7805 */ /* 0x000fe2000001ff00 */
[----:B------:R-:W-:Y:S01]  /*1040*/  IMAD.MOV R5, RZ, RZ, -R5 ;  /* 0x000000ffff057224 */ /* 0x000fe200078e0a05 */
[----:B------:R-:W-:Y:S01]  /*1050*/  CS2R R172, SRZ ;  /* 0x0000000000ac7805 */ /* 0x000fe2000001ff00 */
[----:B------:R-:W-:Y:S01]  /*1060*/  IMAD.MOV R2, RZ, RZ, -R2 ;  /* 0x000000ffff027224 */ /* 0x000fe200078e0a02 */
[C---:B------:R-:W-:Y:S01]  /*1070*/  ISETP.GT.U32.AND P0, PT, R20.reuse, R15, PT ;  /* 0x0000000f1400720c */ /* 0x040fe20003f04070 */
[C---:B------:R-:W-:Y:S01]  /*1080*/  IMAD R18, R20.reuse, R5, R18 ;  /* 0x0000000514127224 */ /* 0x040fe200078e0212 */
[----:B------:R-:W-:Y:S01]  /*1090*/  CS2R R174, SRZ ;  /* 0x0000000000ae7805 */ /* 0x000fe2000001ff00 */
[----:B------:R-:W-:Y:S01]  /*10a0*/  IMAD R17, R20, R2, R17 ;  /* 0x0000000214117224 */ /* 0x000fe200078e0211 */
[----:B------:R-:W-:Y:S01]  /*10b0*/  CS2R R176, SRZ ;  /* 0x0000000000b07805 */ /* 0x000fe2000001ff00 */
[----:B------:R-:W-:Y:S01]  /*10c0*/  VIADD R3, R30, 0x3c ;  /* 0x0000003c1e037836 */ /* 0x000fe20000000000 */
[----:B------:R-:W-:Y:S01]  /*10d0*/  CS2R R178, SRZ ;  /* 0x0000000000b27805 */ /* 0x000fe2000001ff00 */
[----:B------:R-:W-:Y:S01]  /*10e0*/  @!P6 IMAD.IADD R16, R16, 0x1, -R20 ;  /* 0x000000011010e824 */ /* 0x000fe200078e0a14 */
[----:B------:R-:W-:Y:S01]  /*10f0*/  ISETP.GT.U32.AND P6, PT, R20, R18, PT ;  /* 0x000000121400720c */ /* 0x000fe20003fc4070 */
[----:B------:R-:W-:Y:S01]  /*1100*/  VIADD R4, R30, 0x38 ;  /* 0x000000381e047836 */ /* 0x000fe20000000000 */
[----:B------:R-:W-:Y:S01]  /*1110*/  ISETP.GT.U32.AND P2, PT, R20, R17, PT ;  /* 0x000000111400720c */ /* 0x000fe20003f44070 */
[----:B------:R-:W-:Y:S01]  /*1120*/  IMAD.HI.U32 R5, R6, R21, RZ ;  /* 0x0000001506057227 */ /* 0x000fe200078e00ff */
[----:B------:R-:W-:-:S02]  /*1130*/  IABS R7, R3 ;  /* 0x0000000300077213 */ /* 0x000fc40000000000 */
[----:B------:R-:W-:Y:S02]  /*1140*/  CS2R R180, SRZ ;  /* 0x0000000000b47805 */ /* 0x000fe4000001ff00 */
[----:B------:R-:W-:Y:S01]  /*1150*/  IABS R9, R4 ;  /* 0x0000000400097213 */ /* 0x000fe20000000000 */
[--C-:B------:R-:W-:Y:S01]  /*1160*/  @!P0 IMAD.IADD R15, R15, 0x1, -R20.reuse ;  /* 0x000000010f0f8824 */ /* 0x100fe200078e0a14 */
[----:B------:R-:W-:Y:S01]  /*1170*/  ISETP.GE.AND P0, PT, R62, RZ, PT ;  /* 0x000000ff3e00720c */ /* 0x000fe20003f06270 */
[----:B------:R-:W-:Y:S01]  /*1180*/  IMAD.HI.U32 R2, R6, R7, RZ ;  /* 0x0000000706027227 */ /* 0x000fe200078e00ff */
[----:B------:R-:W-:Y:S02]  /*1190*/  ISETP.GE.AND P3, PT, R3, RZ, PT ;  /* 0x000000ff0300720c */ /* 0x000fe40003f66270 */
[----:B------:R-:W-:Y:S02]  /*11a0*/  CS2R R182, SRZ ;  /* 0x0000000000b67805 */ /* 0x000fe4000001ff00 */
[----:B------:R-:W-:Y:S01]  /*11b0*/  ISETP.GT.U32.AND P5, PT, R20, R15, PT ;  /* 0x0000000f1400720c */ /* 0x000fe20003fa4070 */
[--C-:B------:R-:W-:Y:S01]  /*11c0*/  @!P6 IMAD.IADD R18, R18, 0x1, -R20.reuse ;  /* 0x000000011212e824 */ /* 0x100fe200078e0a14 */
[----:B------:R-:W-:Y:S01]  /*11d0*/  ISETP.GE.AND P4, PT, R4, RZ, PT ;  /* 0x000000ff0400720c */ /* 0x000fe20003f86270 */
[----:B------:R-:W-:Y:S01]  /*11e0*/  @!P2 IMAD.IADD R17, R17, 0x1, -R20 ;  /* 0x000000011111a824 */ /* 0x000fe200078e0a14 */
[----:B------:R-:W-:Y:S01]  /*11f0*/  CS2R R120, SRZ ;  /* 0x0000000000787805 */ /* 0x000fe2000001ff00 */
[----:B------:R-:W-:Y:S01]  /*1200*/  IMAD.MOV R2, RZ, RZ, -R2 ;  /* 0x000000ffff027224 */ /* 0x000fe200078e0a02 */
[----:B------:R-:W-:Y:S01]  /*1210*/  ISETP.GT.U32.AND P6, PT, R20, R18, PT ;  /* 0x000000121400720c */ /* 0x000fe20003fc4070 */
[----:B------:R-:W-:Y:S01]  /*1220*/  IMAD.HI.U32 R3, R6, R9, RZ ;  /* 0x0000000906037227 */ /* 0x000fe200078e00ff */
[----:B------:R-:W-:-:S02]  /*1230*/  ISETP.GT.U32.AND P2, PT, R20, R17, PT ;  /* 0x000000111400720c */ /* 0x000fc40003f44070 */
[----:B------:R-:W-:Y:S02]  /*1240*/  CS2R R122, SRZ ;  /* 0x00000000007a7805 */ /* 0x000fe4000001ff00 */
[----:B------:R-:W-:Y:S01]  /*1250*/  CS2R R124, SRZ ;  /* 0x00000000007c7805 */ /* 0x000fe2000001ff00 */
[----:B------:R-:W-:Y:S01]  /*1260*/  IMAD R7, R28, R2, R7 ;  /* 0x000000021c077224 */ /* 0x000fe200078e0207 */
[----:B------:R-:W-:Y:S01]  /*1270*/  CS2R R126, SRZ ;  /* 0x00000000007e7805 */ /* 0x000fe2000001ff00 */
[--C-:B------:R-:W-:Y:S01]  /*1280*/  @!P5 IMAD.IADD R15, R15, 0x1, -R20.reuse ;  /* 0x000000010f0fd824 */ /* 0x100fe200078e0a14 */
[----:B------:R-:W-:Y:S01]  /*1290*/  CS2R R128, SRZ ;  /* 0x0000000000807805 */ /* 0x000fe2000001ff00 */
[----:B------:R-:W-:Y:S01]  /*12a0*/  IMAD.MOV R3, RZ, RZ, -R3 ;  /* 0x000000ffff037224 */ /* 0x000fe200078e0a03 */
[----:B------:R-:W-:Y:S01]  /*12b0*/  CS2R R130, SRZ ;  /* 0x0000000000827805 */ /* 0x000fe2000001ff00 */
[----:B------:R-:W-:Y:S01]  /*12c0*/  @!P0 IMAD.MOV R15, RZ, RZ, -R15 ;  /* 0x000000ffff0f8224 */ /* 0x000fe200078e0a0f */
[----:B------:R-:W-:Y:S01]  /*12d0*/  ISETP.GE.AND P0, PT, R27, RZ, PT ;  /* 0x000000ff1b00720c */ /* 0x000fe20003f06270 */
[--C-:B------:R-:W-:Y:S01]  /*12e0*/  @!P6 IMAD.IADD R18, R18, 0x1, -R20.reuse ;  /* 0x000000011212e824 */ /* 0x100fe200078e0a14 */
[----:B------:R-:W-:Y:S01]  /*12f0*/  ISETP.GE.AND P6, PT, R60, RZ, PT ;  /* 0x000000ff3c00720c */ /* 0x000fe20003fc6270 */
[----:B------:R-:W-:Y:S01]  /*1300*/  VIADD R2, R30, 0x34 ;  /* 0x000000341e027836 */ /* 0x000fe20000000000 */
[----:B------:R-:W-:Y:S01]  /*1310*/  IABS R27, R39 ;  /* 0x00000027001b7213 */ /* 0x000fe20000000000 */
[----:B------:R-:W-:Y:S01]  /*1320*/  IMAD R9, R28, R3, R9 ;  /* 0x000000031c097224 */ /* 0x000fe200078e0209 */
[----:B------:R-:W-:Y:S01]  /*1330*/  CS2R R132, SRZ ;  /* 0x0000000000847805 */ /* 0x000fe2000001ff00 */
[----:B------:R-:W-:Y:S01]  /*1340*/  @!P2 IMAD.IADD R17, R17, 0x1, -R20 ;  /* 0x000000011111a824 */ /* 0x000fe200078e0a14 */
[----:B------:R-:W-:Y:S01]  /*1350*/  IABS R11, R2 ;  /* 0x00000002000b7213 */ /* 0x000fe20000000000 */
[----:B------:R-:W-:Y:S01]  /*1360*/  VIADD R3, R30, 0x30 ;  /* 0x000000301e037836 */ /* 0x000fe20000000000 */
[----:B------:R-:W-:Y:S01]  /*1370*/  ISETP.GE.AND P5, PT, R2, RZ, PT ;  /* 0x000000ff0200720c */ /* 0x000fe20003fa6270 */
[----:B------:R-:W-:Y:S01]  /*1380*/  IMAD.HI.U32 R4, R6, R19, RZ ;  /* 0x0000001306047227 */ /* 0x000fe200078e00ff */
[----:B------:R-:W-:-:S02]  /*1390*/  CS2R R134, SRZ ;  /* 0x0000000000867805 */ /* 0x000fc4000001ff00 */
[----:B------:R-:W-:Y:S02]  /*13a0*/  CS2R R136, SRZ ;  /* 0x0000000000887805 */ /* 0x000fe4000001ff00 */
[----:B------:R-:W-:Y:S01]  /*13b0*/  IABS R13, R3 ;  /* 0x00000003000d7213 */ /* 0x000fe20000000000 */
[----:B------:R-:W-:Y:S01]  /*13c0*/  @!P0 IMAD.MOV R18, RZ, RZ, -R18 ;  /* 0x000000ffff128224 */ /* 0x000fe200078e0a12 */
[C---:B------:R-:W-:Y:S01]  /*13d0*/  ISETP.GT.U32.AND P0, PT, R28.reuse, R9, PT ;  /* 0x000000091c00720c */ /* 0x040fe20003f04070 */
[----:B------:R-:W-:Y:S01]  /*13e0*/  @!P6 IMAD.MOV R17, RZ, RZ, -R17 ;  /* 0x000000ffff11e224 */ /* 0x000fe200078e0a11 */
[----:B------:R-:W-:Y:S01]  /*13f0*/  ISETP.GT.U32.AND P6, PT, R28, R7, PT ;  /* 0x000000071c00720c */ /* 0x000fe20003fc4070 */
[----:B------:R-:W-:Y:S01]  /*1400*/  IMAD.HI.U32 R2, R6, R11, RZ ;  /* 0x0000000b06027227 */ /* 0x000fe200078e00ff */
[----:B------:R-:W-:Y:S02]  /*1410*/  ISETP.GE.AND P2, PT, R3, RZ, PT ;  /* 0x000000ff0300720c */ /* 0x000fe40003f46270 */
[----:B------:R-:W-:-:S02]  /*1420*/  CS2R R138, SRZ ;  /* 0x00000000008a7805 */ /* 0x000fc4000001ff00 */
[----:B------:R-:W-:Y:S01]  /*1430*/  CS2R R140, SRZ ;  /* 0x00000000008c7805 */ /* 0x000fe2000001ff00 */
[----:B------:R-:W-:Y:S01]  /*1440*/  IMAD.MOV R2, RZ, RZ, -R2 ;  /* 0x000000ffff027224 */ /* 0x000fe200078e0a02 */
[----:B------:R-:W-:Y:S01]  /*1450*/  CS2R R142, SRZ ;  /* 0x00000000008e7805 */ /* 0x000fe2000001ff00 */
[----:B------:R-:W-:Y:S01]  /*1460*/  IMAD.HI.U32 R3, R6, R13, RZ ;  /* 0x0000000d06037227 */ /* 0x000fe200078e00ff */
[----:B------:R-:W-:Y:S02]  /*1470*/  CS2R R144, SRZ ;  /* 0x0000000000907805 */ /* 0x000fe4000001ff00 */
[----:B------:R-:W-:Y:S02]  /*1480*/  CS2R R146, SRZ ;  /* 0x0000000000927805 */ /* 0x000fe4000001ff00 */
[----:B------:R-:W-:Y:S01]  /*1490*/  CS2R R148, SRZ ;  /* 0x0000000000947805 */ /* 0x000fe2000001ff00 */
[----:B------:R-:W-:Y:S01]  /*14a0*/  IMAD R10, R28, R2, R11 ;  /* 0x000000021c0a7224 */ /* 0x000fe200078e020b */
[----:B------:R-:W-:Y:S01]  /*14b0*/  LOP3.LUT R2, RZ, R24, RZ, 0x33, !PT ;  /* 0x00000018ff027212 */ /* 0x000fe200078e33ff */
[----:B------:R-:W-:Y:S01]  /*14c0*/  IMAD.MOV R3, RZ, RZ, -R3 ;  /* 0x000000ffff037224 */ /* 0x000fe200078e0a03 */
[----:B------:R-:W-:Y:S01]  /*14d0*/  CS2R R150, SRZ ;  /* 0x0000000000967805 */ /* 0x000fe2000001ff00 */
[----:B------:R-:W-:Y:S01]  /*14e0*/  IMAD.MOV R4, RZ, RZ, -R4 ;  /* 0x000000ffff047224 */ /* 0x000fe200078e0a04 */
[----:B------:R-:W-:Y:S01]  /*14f0*/  CS2R R88, SRZ ;  /* 0x0000000000587805 */ /* 0x000fe2000001ff00 */
[----:B------:R-:W-:Y:S01]  /*1500*/  IMAD.MOV R5, RZ, RZ, -R5 ;  /* 0x000000ffff057224 */ /* 0x000fe200078e0a05 */
[----:B------:R-:W-:Y:S01]  /*1510*/  CS2R R90, SRZ ;  /* 0x00000000005a7805 */ /* 0x000fe2000001ff00 */
[----:B------:R-:W-:Y:S01]  /*1520*/  @!P1 IMAD.MOV R16, RZ, RZ, -R16 ;  /* 0x000000ffff109224 */ /* 0x000fe200078e0a10 */
[----:B------:R-:W-:Y:S01]  /*1530*/  ISETP.NE.AND P1, PT, R24, RZ, PT ;  /* 0x000000ff1800720c */ /* 0x000fe20003f25270 */
[--C-:B------:R-:W-:Y:S01]  /*1540*/  @!P0 IMAD.IADD R9, R9, 0x1, -R28.reuse ;  /* 0x0000000109098824 */ /* 0x100fe200078e0a1c */
[C---:B------:R-:W-:Y:S01]  /*1550*/  ISETP.GT.U32.AND P0, PT, R28.reuse, R10, PT ;  /* 0x0000000a1c00720c */ /* 0x040fe20003f04070 */
[----:B------:R-:W-:Y:S01]  /*1560*/  @!P6 IMAD.IADD R7, R7, 0x1, -R28 ;  /* 0x000000010707e824 */ /* 0x000fe200078e0a1c */
[----:B------:R-:W-:Y:S01]  /*1570*/  CS2R R92, SRZ ;  /* 0x00000000005c7805 */ /* 0x000fe2000001ff00 */
[----:B------:R-:W-:Y:S01]  /*1580*/  IMAD R11, R28, R3, R13 ;  /* 0x000000031c0b7224 */ /* 0x000fe200078e020d */
[----:B------:R-:W-:Y:S01]  /*1590*/  SEL R3, R2, R17, !P1 ;  /* 0x0000001102037207 */ /* 0x000fe20004800000 */
[----:B------:R-:W-:Y:S01]  /*15a0*/  IMAD R12, R28, R4, R19 ;  /* 0x000000041c0c7224 */ /* 0x000fe200078e0213 */
[----:B------:R-:W-:Y:S01]  /*15b0*/  SEL R4, R2, R16, !P1 ;  /* 0x0000001002047207 */ /* 0x000fe20004800000 */
[----:B------:R-:W-:Y:S01]  /*15c0*/  IMAD R13, R28, R5, R21 ;  /* 0x000000051c0d7224 */ /* 0x000fe200078e0215 */
[----:B------:R-:W-:Y:S01]  /*15d0*/  SEL R5, R2, R15, !P1 ;  /* 0x0000000f02057207 */ /* 0x000fe20004800000 */
[----:B------:R-:W-:Y:S01]  /*15e0*/  IMAD.HI.U32 R8, R6, R23, RZ ;  /* 0x0000001706087227 */ /* 0x000fe200078e00ff */
[----:B------:R-:W-:-:S02]  /*15f0*/  SEL R2, R2, R18, !P1 ;  /* 0x0000001202027207 */ /* 0x000fc40004800000 */
[----:B------:R-:W-:Y:S02]  /*1600*/  CS2R R94, SRZ ;  /* 0x00000000005e7805 */ /* 0x000fe4000001ff00 */
[----:B------:R-:W-:Y:S01]  /*1610*/  ISETP.GT.U32.AND P1, PT, R28, R7, PT ;  /* 0x000000071c00720c */ /* 0x000fe20003f24070 */
[----:B------:R-:W-:Y:S01]  /*1620*/  IMAD.MOV R8, RZ, RZ, -R8 ;  /* 0x000000ffff087224 */ /* 0x000fe200078e0a08 */
[----:B------:R-:W-:Y:S01]  /*1630*/  IABS R21, R37 ;  /* 0x0000002500157213 */ /* 0x000fe20000000000 */
[----:B------:R-:W-:Y:S01]  /*1640*/  @!P0 IMAD.IADD R10, R10, 0x1, -R28 ;  /* 0x000000010a0a8824 */ /* 0x000fe200078e0a1c */
[C---:B------:R-:W-:Y:S01]  /*1650*/  ISETP.GT.U32.AND P6, PT, R28.reuse, R9, PT ;  /* 0x000000091c00720c */ /* 0x040fe20003fc4070 */
[----:B------:R-:W-:Y:S01]  /*1660*/  IMAD R14, R28, R8, R23 ;  /* 0x000000081c0e7224 */ /* 0x000fe200078e0217 */
[----:B------:R-:W-:Y:S01]  /*1670*/  IABS R23, R38 ;  /* 0x0000002600177213 */ /* 0x000fe20000000000 */
[----:B------:R-:W-:Y:S01]  /*1680*/  IMAD.HI.U32 R15, R6, R21, RZ ;  /* 0x00000015060f7227 */ /* 0x000fe200078e00ff */
[----:B------:R-:W-:-:S02]  /*1690*/  ISETP.GT.U32.AND P0, PT, R28, R13, PT ;  /* 0x0000000d1c00720c */ /* 0x000fc40003f04070 */
[----:B------:R-:W-:Y:S02]  /*16a0*/  CS2R R96, SRZ ;  /* 0x0000000000607805 */ /* 0x000fe4000001ff00 */
[----:B------:R-:W-:Y:S01]  /*16b0*/  IABS R19, R36 ;  /* 0x0000002400137213 */ /* 0x000fe20000000000 */
[----:B------:R-:W-:Y:S01]  /*16c0*/  IMAD.HI.U32 R16, R6, R23, RZ ;  /* 0x0000001706107227 */ /* 0x000fe200078e00ff */
[----:B------:R-:W-:Y:S02]  /*16d0*/  CS2R R98, SRZ ;  /* 0x0000000000627805 */ /* 0x000fe4000001ff00 */
[----:B------:R-:W-:Y:S02]  /*16e0*/  CS2R R100, SRZ ;  /* 0x0000000000647805 */ /* 0x000fe4000001ff00 */
[----:B------:R-:W-:Y:S01]  /*16f0*/  CS2R R102, SRZ ;  /* 0x0000000000667805 */ /* 0x000fe2000001ff00 */
[----:B------:R-:W-:Y:S01]  /*1700*/  @!P1 IMAD.IADD R7, R7, 0x1, -R28 ;  /* 0x0000000107079824 */ /* 0x000fe200078e0a1c */
[C---:B------:R-:W-:Y:S01]  /*1710*/  ISETP.GT.U32.AND P1, PT, R28.reuse, R11, PT ;  /* 0x0000000b1c00720c */ /* 0x040fe20003f24070 */
[----:B------:R-:W-:Y:S01]  /*1720*/  IMAD.MOV R18, RZ, RZ, -R15 ;  /* 0x000000ffff127224 */ /* 0x000fe200078e0a0f */
[----:B------:R-:W-:Y:S01]  /*1730*/  CS2R R104, SRZ ;  /* 0x0000000000687805 */ /* 0x000fe2000001ff00 */
[----:B------:R-:W-:Y:S01]  /*1740*/  IMAD.MOV R20, RZ, RZ, -R16 ;  /* 0x000000ffff147224 */ /* 0x000fe200078e0a10 */
[----:B------:R-:W-:Y:S01]  /*1750*/  CS2R R106, SRZ ;  /* 0x00000000006a7805 */ /* 0x000fe2000001ff00 */
[C---:B------:R-:W-:Y:S01]  /*1760*/  IMAD R16, R28.reuse, R18, R21 ;  /* 0x000000121c107224 */ /* 0x040fe200078e0215 */
[----:B------:R-:W-:Y:S01]  /*1770*/  CS2R R108, SRZ ;  /* 0x00000000006c7805 */ /* 0x000fe2000001ff00 */
[----:B------:R-:W-:Y:S01]  /*1780*/  @!P6 IMAD.IADD R9, R9, 0x1, -R28 ;  /* 0x000000010909e824 */ /* 0x000fe200078e0a1c */
[----:B------:R-:W-:Y:S01]  /*1790*/  ISETP.GT.U32.AND P6, PT, R28, R12, PT ;  /* 0x0000000c1c00720c */ /* 0x000fe20003fc4070 */
[----:B------:R-:W-:Y:S01]  /*17a0*/  IMAD.HI.U32 R8, R6, R19, RZ ;  /* 0x0000001306087227 */ /* 0x000fe200078e00ff */
[----:B------:R-:W-:-:S02]  /*17b0*/  CS2R R110, SRZ ;  /* 0x00000000006e7805 */ /* 0x000fc4000001ff00 */
[----:B------:R-:W-:Y:S02]  /*17c0*/  CS2R R112, SRZ ;  /* 0x0000000000707805 */ /* 0x000fe4000001ff00 */
[----:B------:R-:W-:Y:S01]  /*17d0*/  CS2R R114, SRZ ;  /* 0x0000000000727805 */ /* 0x000fe2000001ff00 */
[----:B------:R-:W-:Y:S01]  /*17e0*/  @!P0 IMAD.IADD R13, R13, 0x1, -R28 ;  /* 0x000000010d0d8824 */ /* 0x000fe200078e0a1c */
[C---:B------:R-:W-:Y:S01]  /*17f0*/  ISETP.GT.U32.AND P0, PT, R28.reuse, R16, PT ;  /* 0x000000101c00720c */ /* 0x040fe20003f04070 */
[----:B------:R-:W-:Y:S01]  /*1800*/  IMAD.MOV R8, RZ, RZ, -R8 ;  /* 0x000000ffff087224 */ /* 0x000fe200078e0a08 */
[----:B------:R-:W-:Y:S01]  /*1810*/  CS2R R116, SRZ ;  /* 0x0000000000747805 */ /* 0x000fe2000001ff00 */
[----:B------:R-:W-:Y:S01]  /*1820*/  @!P1 IMAD.IADD R11, R11, 0x1, -R28 ;  /* 0x000000010b0b9824 */ /* 0x000fe200078e0a1c */
[C---:B------:R-:W-:Y:S01]  /*1830*/  ISETP.GT.U32.AND P1, PT, R28.reuse, R14, PT ;  /* 0x0000000e1c00720c */ /* 0x040fe20003f24070 */
[----:B------:R-:W-:Y:S01]  /*1840*/  IMAD R15, R28, R8, R19 ;  /* 0x000000081c0f7224 */ /* 0x000fe200078e0213 */
[----:B------:R-:W-:Y:S01]  /*1850*/  CS2R R118, SRZ ;  /* 0x0000000000767805 */ /* 0x000fe2000001ff00 */
[----:B------:R-:W-:Y:S01]  /*1860*/  IMAD.HI.U32 R17, R6, R27, RZ ;  /* 0x0000001b06117227 */ /* 0x000fe200078e00ff */
[----:B------:R-:W-:-:S02]  /*1870*/  CS2R R56, SRZ ;  /* 0x0000000000387805 */ /* 0x000fc4000001ff00 */
[----:B------:R-:W-:Y:S02]  /*1880*/  CS2R R58, SRZ ;  /* 0x00000000003a7805 */ /* 0x000fe4000001ff00 */
[----:B------:R-:W-:Y:S01]  /*1890*/  CS2R R60, SRZ ;  /* 0x00000000003c7805 */ /* 0x000fe2000001ff00 */
[--C-:B------:R-:W-:Y:S01]  /*18a0*/  @!P6 IMAD.IADD R12, R12, 0x1, -R28.reuse ;  /* 0x000000010c0ce824 */ /* 0x100fe200078e0a1c */
[C---:B------:R-:W-:Y:S01]  /*18b0*/  ISETP.GT.U32.AND P6, PT, R28.reuse, R15, PT ;  /* 0x0000000f1c00720c */ /* 0x040fe20003fc4070 */
[----:B------:R-:W-:Y:S01]  /*18c0*/  IMAD.MOV R22, RZ, RZ, -R17 ;  /* 0x000000ffff167224 */ /* 0x000fe200078e0a11 */
[----:B------:R-:W-:Y:S01]  /*18d0*/  CS2R R62, SRZ ;  /* 0x00000000003e7805 */ /* 0x000fe2000001ff00 */
[----:B------:R-:W-:Y:S01]  /*18e0*/  IMAD R17, R28, R20, R23 ;  /* 0x000000141c117224 */ /* 0x000fe200078e0217 */
[----:B------:R-:W-:Y:S01]  /*18f0*/  IABS R23, R40 ;  /* 0x0000002800177213 */ /* 0x000fe20000000000 */
[----:B------:R-:W-:Y:S01]  /*1900*/  @!P0 IMAD.IADD R16, R16, 0x1, -R28 ;  /* 0x0000000110108824 */ /* 0x000fe200078e0a1c */
[C---:B------:R-:W-:Y:S01]  /*1910*/  ISETP.GT.U32.AND P0, PT, R28.reuse, R11, PT ;  /* 0x0000000b1c00720c */ /* 0x040fe20003f04070 */
[----:B------:R-:W-:Y:S01]  /*1920*/  IMAD R18, R28, R22, R27 ;  /* 0x000000161c127224 */ /* 0x000fe200078e021b */
[----:B------:R-:W-:Y:S01]  /*1930*/  IABS R27, R41 ;  /* 0x00000029001b7213 */ /* 0x000fe20000000000 */
[----:B------:R-:W-:Y:S01]  /*1940*/  IMAD.HI.U32 R8, R6, R23, RZ ;  /* 0x0000001706087227 */ /* 0x000fe200078e00ff */
[----:B------:R-:W-:-:S02]  /*1950*/  CS2R R64, SRZ ;  /* 0x0000000000407805 */ /* 0x000fc4000001ff00 */
[----:B------:R-:W-:Y:S02]  /*1960*/  CS2R R66, SRZ ;  /* 0x0000000000427805 */ /* 0x000fe4000001ff00 */
[----:B------:R-:W-:Y:S01]  /*1970*/  CS2R R68, SRZ ;  /* 0x0000000000447805 */ /* 0x000fe2000001ff00 */
[----:B------:R-:W-:Y:S01]  /*1980*/  @!P1 IMAD.IADD R14, R14, 0x1, -R28 ;  /* 0x000000010e0e9824 */ /* 0x000fe200078e0a1c */
[----:B------:R-:W-:Y:S01]  /*1990*/  ISETP.GT.U32.AND P1, PT, R28, R17, PT ;  /* 0x000000111c00720c */ /* 0x000fe20003f24070 */
[----:B------:R-:W-:Y:S01]  /*19a0*/  IMAD.HI.U32 R19, R6, R27, RZ ;  /* 0x0000001b06137227 */ /* 0x000fe200078e00ff */
[----:B------:R-:W-:Y:S02]  /*19b0*/  CS2R R70, SRZ ;  /* 0x0000000000467805 */ /* 0x000fe4000001ff00 */
[----:B------:R-:W-:Y:S02]  /*19c0*/  CS2R R72, SRZ ;  /* 0x0000000000487805 */ /* 0x000fe4000001ff00 */
[----:B------:R-:W-:Y:S01]  /*19d0*/  CS2R R74, SRZ ;  /* 0x00000000004a7805 */ /* 0x000fe2000001ff00 */
[----:B------:R-:W-:Y:S01]  /*19e0*/  IMAD.MOV R8, RZ, RZ, -R8 ;  /* 0x000000ffff087224 */ /* 0x000fe200078e0a08 */
[----:B------:R-:W-:Y:S01]  /*19f0*/  CS2R R76, SRZ ;  /* 0x00000000004c7805 */ /* 0x000fe2000001ff00 */
[----:B------:R-:W-:Y:S01]  /*1a00*/  @!P6 IMAD.IADD R15, R15, 0x1, -R28 ;  /* 0x000000010f0fe824 */ /* 0x000fe200078e0a1c */
[C---:B------:R-:W-:Y:S01]  /*1a10*/  ISETP.GT.U32.AND P6, PT, R28.reuse, R10, PT ;  /* 0x0000000a1c00720c */ /* 0x040fe20003fc4070 */
[----:B------:R-:W-:Y:S01]  /*1a20*/  IMAD.MOV R22, RZ, RZ, -R19 ;  /* 0x000000ffff167224 */ /* 0x000fe200078e0a13 */
[----:B------:R-:W-:Y:S01]  /*1a30*/  CS2R R78, SRZ ;  /* 0x00000000004e7805 */ /* 0x000fe2000001ff00 */
[C---:B------:R-:W-:Y:S01]  /*1a40*/  IMAD R19, R28.reuse, R8, R23 ;  /* 0x000000081c137224 */ /* 0x040fe200078e0217 */
[----:B------:R-:W-:Y:S01]  /*1a50*/  CS2R R80, SRZ ;  /* 0x0000000000507805 */ /* 0x000fe2000001ff00 */
[----:B------:R-:W-:Y:S01]  /*1a60*/  IMAD.MOV.U32 R8, RZ, RZ, R7 ;  /* 0x000000ffff087224 */ /* 0x000fe200078e0007 */
[----:B------:R-:W-:Y:S01]  /*1a70*/  SHF.R.S32.HI R7, RZ, 0x1f, R0 ;  /* 0x0000001fff077819 */ /* 0x000fe20000011400 */
[----:B------:R-:W-:Y:S01]  /*1a80*/  @!P0 IMAD.IADD R11, R11, 0x1, -R28 ;  /* 0x000000010b0b8824 */ /* 0x000fe200078e0a1c */
[C---:B------:R-:W-:Y:S01]  /*1a90*/  ISETP.GT.U32.AND P0, PT, R28.reuse, R13, PT ;  /* 0x0000000d1c00720c */ /* 0x040fe20003f04070 */
[----:B------:R-:W-:Y:S01]  /*1aa0*/  @!P3 IMAD.MOV R8, RZ, RZ, -R8 ;  /* 0x000000ffff08b224 */ /* 0x000fe200078e0a08 */
[----:B------:R-:W-:Y:S01]  /*1ab0*/  ISETP.GT.U32.AND P3, PT, R28, R14, PT ;  /* 0x0000000e1c00720c */ /* 0x000fe20003f64070 */
        /* <DEDUP_REMOVED lines=12> */
[----:B------:R-:W-:Y:S01]  /*1b80*/  @!P2 IMAD.MOV R11, RZ, RZ, -R11 ;  /* 0x000000ffff0ba224 */ /* 0x000fe200078e0a0b */
[C---:B------:R-:W-:Y:S01]  /*1b90*/  ISETP.GT.U32.AND P2, PT, R28.reuse, R18, PT ;  /* 0x000000121c00720c */ /* 0x040fe20003f44070 */
[----:B------:R-:W-:Y:S01]  /*1ba0*/  IMAD R20, R28, R22, R27 ;  /* 0x000000161c147224 */ /* 0x000fe200078e021b */
[----:B------:R-:W-:Y:S01]  /*1bb0*/  CS2R R52, SRZ ;  /* 0x0000000000347805 */ /* 0x000fe2000001ff00 */
[----:B------:R-:W-:Y:S01]  /*1bc0*/  @!P6 IMAD.IADD R10, R10, 0x1, -R28 ;  /* 0x000000010a0ae824 */ /* 0x000fe200078e0a1c */
[C---:B------:R-:W-:Y:S01]  /*1bd0*/  ISETP.GT.U32.AND P6, PT, R28.reuse, R16, PT ;  /* 0x000000101c00720c */ /* 0x040fe20003fc4070 */
[----:B------:R-:W-:Y:S01]  /*1be0*/  IMAD.MOV R26, RZ, RZ, -R21 ;  /* 0x000000ffff1a7224 */ /* 0x000fe200078e0a15 */
[----:B------:R-:W-:Y:S01]  /*1bf0*/  CS2R R54, SRZ ;  /* 0x0000000000367805 */ /* 0x000fe2000001ff00 */
[----:B------:R-:W-:Y:S01]  /*1c00*/  @!P4 IMAD.MOV R9, RZ, RZ, -R9 ;  /* 0x000000ffff09c224 */ /* 0x000fe200078e0a09 */
[C---:B------:R-:W-:Y:S01]  /*1c10*/  ISETP.GT.U32.AND P4, PT, R28.reuse, R15, PT ;  /* 0x0000000f1c00720c */ /* 0x040fe20003f84070 */
[C---:B------:R-:W-:Y:S01]  /*1c20*/  IMAD R21, R28.reuse, R24, R29 ;  /* 0x000000181c157224 */ /* 0x040fe200078e021d */
[----:B------:R-:W-:Y:S01]  /*1c30*/  UMOV UR15, URZ ;  /* 0x0000003f000f7c82 */ /* 0x000fe20008000000 */
[----:B------:R-:W-:Y:S01]  /*1c40*/  @!P5 IMAD.MOV R10, RZ, RZ, -R10 ;  /* 0x000000ffff0ad224 */ /* 0x000fe200078e0a0a */
[C---:B------:R-:W-:Y:S01]  /*1c50*/  ISETP.GT.U32.AND P5, PT, R28.reuse, R17, PT ;  /* 0x000000111c00720c */ /* 0x040fe20003fa4070 */
[----:B------:R-:W-:Y:S01]  /*1c60*/  @!P0 IMAD.IADD R13, R13, 0x1, -R28 ;  /* 0x000000010d0d8824 */ /* 0x000fe200078e0a1c */
[----:B------:R-:W-:Y:S01]  /*1c70*/  ISETP.GT.U32.AND P0, PT, R28, R20, PT ;  /* 0x000000141c00720c */ /* 0x000fe20003f04070 */
[----:B------:R-:W-:Y:S01]  /*1c80*/  IMAD.HI.U32 R6, R6, R33, RZ ;  /* 0x0000002106067227 */ /* 0x000fe200078e00ff */
[----:B------:R-:W-:Y:S01]  /*1c90*/  UIADD3.64 UR10, UR14, -UR10, URZ ;  /* 0x8000000a0e0a7297 */ /* 0x000fe2000fffe03f */
[----:B------:R-:W-:-:S02]  /*1ca0*/  ULDC.64 UR60, c[0x0][0x210] ;  /* 0x00008400003c7ab9 */ /* 0x000fc40000000a00 */
[--C-:B------:R-:W-:Y:S01]  /*1cb0*/  @!P3 IMAD.IADD R14, R14, 0x1, -R28.reuse ;  /* 0x000000010e0eb824 */ /* 0x100fe200078e0a1c */
[----:B------:R-:W-:Y:S01]  /*1cc0*/  ISETP.GT.U32.AND P3, PT, R28, R21, PT ;  /* 0x000000151c00720c */ /* 0x000fe20003f64070 */
[----:B------:R-:W-:Y:S01]  /*1cd0*/  @!P1 IMAD.IADD R12, R12, 0x1, -R28 ;  /* 0x000000010c0c9824 */ /* 0x000fe200078e0a1c */
[C---:B------:R-:W-:Y:S01]  /*1ce0*/  ISETP.GT.U32.AND P1, PT, R28.reuse, R19, PT ;  /* 0x000000131c00720c */ /* 0x040fe20003f24070 */
[----:B------:R-:W-:Y:S02]  /*1cf0*/  IMAD.MOV R6, RZ, RZ, -R6 ;  /* 0x000000ffff067224 */ /* 0x000fe400078e0a06 */
[----:B------:R-:W-:Y:S02]  /*1d00*/  IMAD R22, R28, R26, R31 ;  /* 0x0000001a1c167224 */ /* 0x000fe400078e021f */
[--C-:B------:R-:W-:Y:S01]  /*1d10*/  @!P2 IMAD.IADD R18, R18, 0x1, -R28.reuse ;  /* 0x000000011212a824 */ /* 0x100fe200078e0a1c */
[----:B------:R-:W-:Y:S01]  /*1d20*/  ISETP.GE.AND P2, PT, R34, RZ, PT ;  /* 0x000000ff2200720c */ /* 0x000fe20003f46270 */
[C---:B------:R-:W-:Y:S01]  /*1d30*/  IMAD R23, R28.reuse, R6, R33 ;  /* 0x000000061c177224 */ /* 0x040fe200078e0221 */
[----:B------:R-:W0:Y:S01]  /*1d40*/  LDC.64 R26, c[0x0][0x218] ;  /* 0x00008600ff1a7b82 */ /* 0x000e220000000a00 */
[--C-:B------:R-:W-:Y:S01]  /*1d50*/  @!P4 IMAD.IADD R15, R15, 0x1, -R28.reuse ;  /* 0x000000010f0fc824 */ /* 0x100fe200078e0a1c */
[C---:B------:R-:W-:Y:S01]  /*1d60*/  ISETP.GT.U32.AND P4, PT, R28.reuse, R22, PT ;  /* 0x000000161c00720c */ /* 0x040fe20003f84070 */
[--C-:B------:R-:W-:Y:S01]  /*1d70*/  @!P5 IMAD.IADD R17, R17, 0x1, -R28.reuse ;  /* 0x000000011111d824 */ /* 0x100fe200078e0a1c */
[----:B------:R-:W-:Y:S01]  /*1d80*/  ISETP.GT.U32.AND P5, PT, R28, R23, PT ;  /* 0x000000171c00720c */ /* 0x000fe20003fa4070 */
[--C-:B------:R-:W-:Y:S01]  /*1d90*/  @!P0 IMAD.IADD R20, R20, 0x1, -R28.reuse ;  /* 0x0000000114148824 */ /* 0x100fe200078e0a1c */
[----:B------:R-:W-:Y:S01]  /*1da0*/  ISETP.GE.AND P0, PT, R36, RZ, PT ;  /* 0x000000ff2400720c */ /* 0x000fe20003f06270 */
[--C-:B------:R-:W-:Y:S01]  /*1db0*/  @!P3 IMAD.IADD R21, R21, 0x1, -R28.reuse ;  /* 0x000000011515b824 */ /* 0x100fe200078e0a1c */
[----:B------:R-:W-:Y:S01]  /*1dc0*/  ISETP.GE.AND P3, PT, R37, RZ, PT ;  /* 0x000000ff2500720c */ /* 0x000fe20003f66270 */
[--C-:B------:R-:W-:Y:S01]  /*1dd0*/  @!P1 IMAD.IADD R19, R19, 0x1, -R28.reuse ;  /* 0x0000000113139824 */ /* 0x100fe200078e0a1c */
[----:B------:R-:W-:Y:S01]  /*1de0*/  ISETP.GE.AND P1, PT, R35, RZ, PT ;  /* 0x000000ff2300720c */ /* 0x000fe20003f26270 */
[----:B------:R-:W-:Y:S01]  /*1df0*/  @!P2 IMAD.MOV R13, RZ, RZ, -R13 ;  /* 0x000000ffff0da224 */ /* 0x000fe200078e0a0d */
[----:B------:R-:W-:Y:S01]  /*1e00*/  LEA.HI R6, R7, R0, RZ, 0x5 ;  /* 0x0000000007067211 */ /* 0x000fe200078f28ff */
[--C-:B------:R-:W-:Y:S01]  /*1e10*/  @!P6 IMAD.IADD R16, R16, 0x1, -R28.reuse ;  /* 0x000000011010e824 */ /* 0x100fe200078e0a1c */
[----:B------:R-:W-:Y:S01]  /*1e20*/  ISETP.GT.U32.AND P2, PT, R28, R19, PT ;  /* 0x000000131c00720c */ /* 0x000fe20003f44070 */
[--C-:B------:R-:W-:Y:S01]  /*1e30*/  @!P4 IMAD.IADD R22, R22, 0x1, -R28.reuse ;  /* 0x000000011616c824 */ /* 0x100fe200078e0a1c */
[----:B------:R-:W-:Y:S01]  /*1e40*/  ISETP.GE.AND P6, PT, R32, RZ, PT ;  /* 0x000000ff2000720c */ /* 0x000fe20003fc6270 */
[----:B------:R-:W-:Y:S01]  /*1e50*/  @!P5 IMAD.IADD R23, R23, 0x1, -R28 ;  /* 0x000000011717d824 */ /* 0x000fe200078e0a1c */
[----:B------:R-:W-:Y:S01]  /*1e60*/  ISETP.GE.AND P4, PT, R38, RZ, PT ;  /* 0x000000ff2600720c */ /* 0x000fe20003f86270 */
[----:B------:R-:W-:Y:S01]  /*1e70*/  @!P0 IMAD.MOV R15, RZ, RZ, -R15 ;  /* 0x000000ffff0f8224 */ /* 0x000fe200078e0a0f */
[C---:B------:R-:W-:Y:S01]  /*1e80*/  ISETP.GT.U32.AND P0, PT, R28.reuse, R21, PT ;  /* 0x000000151c00720c */ /* 0x040fe20003f04070 */
[----:B------:R-:W-:Y:S01]  /*1e90*/  @!P3 IMAD.MOV R16, RZ, RZ, -R16 ;  /* 0x000000ffff10b224 */ /* 0x000fe200078e0a10 */
[C---:B------:R-:W-:Y:S01]  /*1ea0*/  ISETP.GT.U32.AND P3, PT, R28.reuse, R23, PT ;  /* 0x000000171c00720c */ /* 0x040fe20003f64070 */
[----:B------:R-:W-:Y:S01]  /*1eb0*/  @!P1 IMAD.MOV R14, RZ, RZ, -R14 ;  /* 0x000000ffff0e9224 */ /* 0x000fe200078e0a0e */
[----:B------:R-:W-:Y:S01]  /*1ec0*/  ISETP.GT.U32.AND P1, PT, R28, R20, PT ;  /* 0x000000141c00720c */ /* 0x000fe20003f24070 */
[----:B------:R-:W-:Y:S01]  /*1ed0*/  IMAD R2, R2, UR13, RZ ;  /* 0x0000000d02027c24 */ /* 0x000fe2000f8e02ff */
[----:B------:R-:W-:Y:S01]  /*1ee0*/  ISETP.GT.U32.AND P5, PT, R28, R18, PT ;  /* 0x000000121c00720c */ /* 0x000fe20003fa4070 */
[----:B------:R-:W-:Y:S01]  /*1ef0*/  @!P2 IMAD.IADD R19, R19, 0x1, -R28 ;  /* 0x000000011313a824 */ /* 0x000fe200078e0a1c */
[----:B------:R-:W-:Y:S01]  /*1f00*/  ISETP.GE.AND P2, PT, R40, RZ, PT ;  /* 0x000000ff2800720c */ /* 0x000fe20003f46270 */
[----:B------:R-:W-:Y:S01]  /*1f10*/  @!P6 IMAD.MOV R12, RZ, RZ, -R12 ;  /* 0x000000ffff0ce224 */ /* 0x000fe200078e0a0c */
[----:B------:R-:W-:Y:S01]  /*1f20*/  ISETP.GT.U32.AND P6, PT, R28, R22, PT ;  /* 0x000000161c00720c */ /* 0x000fe20003fc4070 */
[----:B------:R-:W-:Y:S01]  /*1f30*/  @!P4 IMAD.MOV R17, RZ, RZ, -R17 ;  /* 0x000000ffff11c224 */ /* 0x000fe200078e0a11 */
[----:B------:R-:W-:Y:S01]  /*1f40*/  ISETP.GE.AND P4, PT, R30, RZ, PT ;  /* 0x000000ff1e00720c */ /* 0x000fe20003f86270 */
[--C-:B------:R-:W-:Y:S01]  /*1f50*/  @!P0 IMAD.IADD R21, R21, 0x1, -R28.reuse ;  /* 0x0000000115158824 */ /* 0x100fe200078e0a1c */
[----:B------:R-:W-:Y:S01]  /*1f60*/  ISETP.GE.AND P0, PT, R42, RZ, PT ;  /* 0x000000ff2a00720c */ /* 0x000fe20003f06270 */
[--C-:B------:R-:W-:Y:S01]  /*1f70*/  @!P3 IMAD.IADD R23, R23, 0x1, -R28.reuse ;  /* 0x000000011717b824 */ /* 0x100fe200078e0a1c */
[----:B------:R-:W-:Y:S01]  /*1f80*/  ISETP.NE.AND P3, PT, R25, RZ, PT ;  /* 0x000000ff1900720c */ /* 0x000fe20003f65270 */
[--C-:B------:R-:W-:Y:S01]  /*1f90*/  @!P1 IMAD.IADD R20, R20, 0x1, -R28.reuse ;  /* 0x0000000114149824 */ /* 0x100fe200078e0a1c */
[----:B------:R-:W-:Y:S01]  /*1fa0*/  LOP3.LUT R25, RZ, R25, RZ, 0x33, !PT ;  /* 0x00000019ff197212 */ /* 0x000fe200078e33ff */
[--C-:B------:R-:W-:Y:S01]  /*1fb0*/  @!P5 IMAD.IADD R18, R18, 0x1, -R28.reuse ;  /* 0x000000011212d824 */ /* 0x100fe200078e0a1c */
[----:B------:R-:W-:Y:S01]  /*1fc0*/  ISETP.GE.AND P1, PT, R41, RZ, PT ;  /* 0x000000ff2900720c */ /* 0x000fe20003f26270 */
[----:B------:R-:W-:Y:S01]  /*1fd0*/  @!P2 IMAD.MOV R19, RZ, RZ, -R19 ;  /* 0x000000ffff13a224 */ /* 0x000fe200078e0a13 */
[----:B------:R-:W-:Y:S01]  /*1fe0*/  SEL R8, R25, R8, !P3 ;  /* 0x0000000819087207 */ /* 0x000fe20005800000 */
[----:B------:R-:W-:Y:S01]  /*1ff0*/  @!P6 IMAD.IADD R22, R22, 0x1, -R28 ;  /* 0x000000011616e824 */ /* 0x000fe200078e0a1c */
[----:B------:R-:W-:Y:S01]  /*2000*/  ISETP.GE.AND P5, PT, R39, RZ, PT ;  /* 0x000000ff2700720c */ /* 0x000fe20003fa6270 */
[----:B------:R-:W-:Y:S01]  /*2010*/  @!P4 IMAD.MOV R23, RZ, RZ, -R23 ;  /* 0x000000ffff17c224 */ /* 0x000fe200078e0a17 */
[----:B------:R-:W-:Y:S01]  /*2020*/  ISETP.GE.AND P6, PT, R43, RZ, PT ;  /* 0x000000ff2b00720c */ /* 0x000fe20003fc6270 */
[----:B------:R-:W-:Y:S01]  /*2030*/  @!P0 IMAD.MOV R21, RZ, RZ, -R21 ;  /* 0x000000ffff158224 */ /* 0x000fe200078e0a15 */
[C---:B------:R-:W-:Y:S01]  /*2040*/  SEL R9, R25.reuse, R9, !P3 ;  /* 0x0000000919097207 */ /* 0x040fe20005800000 */
[----:B------:R-:W-:Y:S01]  /*2050*/  IMAD R8, R8, UR8, RZ ;  /* 0x0000000808087c24 */ /* 0x000fe2000f8e02ff */
[----:B------:R-:W-:Y:S01]  /*2060*/  SEL R19, R25, R19, !P3 ;  /* 0x0000001319137207 */ /* 0x000fe20005800000 */
[----:B------:R-:W-:Y:S01]  /*2070*/  IMAD R5, R5, UR13, RZ ;  /* 0x0000000d05057c24 */ /* 0x000fe2000f8e02ff */
[----:B------:R-:W-:Y:S01]  /*2080*/  SEL R10, R25, R10, !P3 ;  /* 0x0000000a190a7207 */ /* 0x000fe20005800000 */
[----:B------:R-:W-:Y:S01]  /*2090*/  IMAD R9, R9, UR8, RZ ;  /* 0x0000000809097c24 */ /* 0x000fe2000f8e02ff */
[----:B------:R-:W-:Y:S01]  /*20a0*/  SEL R11, R25, R11, !P3 ;  /* 0x0000000b190b7207 */ /* 0x000fe20005800000 */
[----:B------:R-:W-:Y:S01]  /*20b0*/  IMAD R0, R19, UR8, RZ ;  /* 0x0000000813007c24 */ /* 0x000fe2000f8e02ff */
[C---:B------:R-:W-:Y:S01]  /*20c0*/  SEL R23, R25.reuse, R23, !P3 ;  /* 0x0000001719177207 */ /* 0x040fe20005800000 */
[----:B------:R-:W-:Y:S01]  /*20d0*/  IMAD R10, R10, UR8, RZ ;  /* 0x000000080a0a7c24 */ /* 0x000fe2000f8e02ff */
[----:B------:R-:W-:Y:S01]  /*20e0*/  SEL R21, R25, R21, !P3 ;  /* 0x0000001519157207 */ /* 0x000fe20005800000 */
[----:B------:R-:W-:Y:S01]  /*20f0*/  IMAD R11, R11, UR8, RZ ;  /* 0x000000080b0b7c24 */ /* 0x000fe2000f8e02ff */
[----:B------:R-:W-:Y:S01]  /*2100*/  SEL R12, R25, R12, !P3 ;  /* 0x0000000c190c7207 */ /* 0x000fe20005800000 */
[----:B------:R-:W-:Y:S01]  /*2110*/  @!P1 IMAD.MOV R20, RZ, RZ, -R20 ;  /* 0x000000ffff149224 */ /* 0x000fe200078e0a14 */
[----:B0-----:R-:W-:Y:S01]  /*2120*/  LEA R19, P2, R8, R26, 0x1 ;  /* 0x0000001a08137211 */ /* 0x001fe200078408ff */
[----:B------:R-:W-:Y:S01]  /*2130*/  IMAD R252, R23, UR8, RZ ;  /* 0x0000000817fc7c24 */ /* 0x000fe2000f8e02ff */
[----:B------:R-:W-:Y:S01]  /*2140*/  SEL R13, R25, R13, !P3 ;  /* 0x0000000d190d7207 */ /* 0x000fe20005800000 */
[----:B------:R-:W-:Y:S01]  /*2150*/  IMAD R7, R21, UR8, RZ ;  /* 0x0000000815077c24 */ /* 0x000fe2000f8e02ff */
[----:B------:R-:W-:Y:S01]  /*2160*/  SEL R14, R25, R14, !P3 ;  /* 0x0000000e190e7207 */ /* 0x000fe20005800000 */
[----:B------:R-:W-:Y:S01]  /*2170*/  IMAD R12, R12, UR8, RZ ;  /* 0x000000080c0c7c24 */ /* 0x000fe2000f8e02ff */
[-C--:B------:R-:W-:Y:S01]  /*2180*/  LEA R23, P1, R9, R26.reuse, 0x1 ;  /* 0x0000001a09177211 */ /* 0x080fe200078208ff */
[----:B------:R0:W-:Y:S01]  /*2190*/  STL [R1+0x61c], R19 ;  /* 0x00061c1301007387 */ /* 0x0001e20000100800 */
[----:B------:R-:W-:Y:S01]  /*21a0*/  LEA R21, P0, R10, R26, 0x1 ;  /* 0x0000001a0a157211 */ /* 0x000fe200078008ff */
[----:B------:R-:W-:Y:S01]  /*21b0*/  @!P5 IMAD.MOV R18, RZ, RZ, -R18 ;  /* 0x000000ffff12d224 */ /* 0x000fe200078e0a12 */
[C---:B------:R-:W-:Y:S01]  /*21c0*/  SEL R15, R25.reuse, R15, !P3 ;  /* 0x0000000f190f7207 */ /* 0x040fe20005800000 */
[----:B------:R-:W-:Y:S01]  /*21d0*/  @!P6 IMAD.MOV R22, RZ, RZ, -R22 ;  /* 0x000000ffff16e224 */ /* 0x000fe200078e0a16 */
[----:B------:R-:W-:Y:S01]  /*21e0*/  SEL R16, R25, R16, !P3 ;  /* 0x0000001019107207 */ /* 0x000fe20005800000 */
[----:B------:R-:W-:Y:S01]  /*21f0*/  IMAD R13, R13, UR8, RZ ;  /* 0x000000080d0d7c24 */ /* 0x000fe2000f8e02ff */
[----:B------:R1:W-:Y:S01]  /*2200*/  STL [R1+0x614], R23 ;  /* 0x0006141701007387 */ /* 0x0003e20000100800 */
[----:B------:R-:W-:Y:S01]  /*2210*/  IMAD R14, R14, UR8, RZ ;  /* 0x000000080e0e7c24 */ /* 0x000fe2000f8e02ff */
[----:B------:R-:W-:Y:S01]  /*2220*/  SEL R17, R25, R17, !P3 ;  /* 0x0000001119117207 */ /* 0x000fe20005800000 */
[----:B------:R-:W-:Y:S01]  /*2230*/  IMAD R15, R15, UR8, RZ ;  /* 0x000000080f0f7c24 */ /* 0x000fe2000f8e02ff */
[----:B0-----:R-:W-:Y:S01]  /*2240*/  LEA R19, P4, R11, R26, 0x1 ;  /* 0x0000001a0b137211 */ /* 0x001fe200078808ff */
[----:B------:R0:W-:Y:S01]  /*2250*/  STL [R1+0x60c], R21 ;  /* 0x00060c1501007387 */ /* 0x0001e20000100800 */
[C---:B------:R-:W-:Y:S01]  /*2260*/  SEL R18, R25.reuse, R18, !P3 ;  /* 0x0000001219127207 */ /* 0x040fe20005800000 */
[----:B------:R-:W-:Y:S01]  /*2270*/  IMAD R16, R16, UR8, RZ ;  /* 0x0000000810107c24 */ /* 0x000fe2000f8e02ff */
[----:B------:R-:W-:Y:S01]  /*2280*/  SEL R20, R25, R20, !P3 ;  /* 0x0000001419147207 */ /* 0x000fe20005800000 */
[----:B------:R2:W-:Y:S01]  /*2290*/  STL [R1+0x604], R19 ;  /* 0x0006041301007387 */ /* 0x0005e20000100800 */
[----:B-1----:R-:W-:Y:S01]  /*22a0*/  LEA R23, P6, R12, R26, 0x1 ;  /* 0x0000001a0c177211 */ /* 0x002fe200078c08ff */
[----:B------:R-:W-:Y:S01]  /*22b0*/  IMAD R17, R17, UR8, RZ ;  /* 0x0000000811117c24 */ /* 0x000fe2000f8e02ff */
[----:B------:R-:W-:Y:S01]  /*22c0*/  SEL R22, R25, R22, !P3 ;  /* 0x0000001619167207 */ /* 0x000fe20005800000 */
[----:B------:R-:W-:Y:S01]  /*22d0*/  IMAD R18, R18, UR8, RZ ;  /* 0x0000000812127c24 */ /* 0x000fe2000f8e02ff */
[----:B------:R-:W-:Y:S01]  /*22e0*/  LEA.HI.X.SX32 R8, R8, R27, 0x1, P2 ;  /* 0x0000001b08087211 */ /* 0x000fe200010f0eff */
[----:B------:R-:W-:Y:S01]  /*22f0*/  STL [R1+0x5fc], R23 ;  /* 0x0005fc1701007387 */ /* 0x000fe20000100800 */
[----:B0-----:R-:W-:Y:S01]  /*2300*/  LEA R21, P5, R13, R26, 0x1 ;  /* 0x0000001a0d157211 */ /* 0x001fe200078a08ff */
[----:B------:R-:W-:Y:S01]  /*2310*/  IMAD R20, R20, UR8, RZ ;  /* 0x0000000814147c24 */ /* 0x000fe2000f8e02ff */
[----:B------:R-:W-:-:S02]  /*2320*/  CS2R R24, SRZ ;  /* 0x0000000000187805 */ /* 0x000fc4000001ff00 */
[----:B--2---:R-:W-:Y:S01]  /*2330*/  LEA R19, P3, R14, R26, 0x1 ;  /* 0x0000001a0e137211 */ /* 0x004fe200078608ff */
[----:B------:R-:W-:Y:S01]  /*2340*/  IMAD R4, R4, UR13, RZ ;  /* 0x0000000d04047c24 */ /* 0x000fe2000f8e02ff */
[----:B------:R0:W-:Y:S01]  /*2350*/  STL [R1+0x5f4], R21 ;  /* 0x0005f41501007387 */ /* 0x0001e20000100800 */
[----:B------:R-:W-:Y:S01]  /*2360*/  IMAD R3, R3, UR13, RZ ;  /* 0x0000000d03037c24 */ /* 0x000fe2000f8e02ff */
[----:B------:R-:W-:Y:S01]  /*2370*/  CS2R R28, SRZ ;  /* 0x00000000001c7805 */ /* 0x000fe2000001ff00 */
[----:B------:R-:W-:Y:S01]  /*2380*/  IMAD.WIDE R250, R4, 0x2, RZ ;  /* 0x0000000204fa7825 */ /* 0x000fe200078e02ff */
[----:B------:R1:W-:Y:S01]  /*2390*/  STL [R1+0x5ec], R19 ;  /* 0x0005ec1301007387 */ /* 0x0003e20000100800 */
[----:B------:R-:W-:Y:S02]  /*23a0*/  SHF.R.S32.HI R4, RZ, 0x5, R6 ;  /* 0x00000005ff047819 */ /* 0x000fe40000011406 */
[----:B------:R-:W-:Y:S01]  /*23b0*/  CS2R R30, SRZ ;  /* 0x00000000001e7805 */ /* 0x000fe2000001ff00 */
[----:B------:R-:W-:Y:S01]  /*23c0*/  IMAD.WIDE R248, R3, 0x2, RZ ;  /* 0x0000000203f87825 */ /* 0x000fe200078e02ff */
[----:B------:R2:W-:Y:S01]  /*23d0*/  STL [R1+0x618], R8 ;  /* 0x0006180801007387 */ /* 0x0005e20000100800 */
[----:B------:R-:W-:-:S02]  /*23e0*/  CS2R R32, SRZ ;  /* 0x0000000000207805 */ /* 0x000fc4000001ff00 */
[-C--:B0-----:R-:W-:Y:S01]  /*23f0*/  LEA R21, P2, R15, R26.reuse, 0x1 ;  /* 0x0000001a0f157211 */ /* 0x081fe200078408ff */
[----:B------:R-:W-:Y:S01]  /*2400*/  IMAD R22, R22, UR8, RZ ;  /* 0x0000000816167c24 */ /* 0x000fe2000f8e02ff */
[----:B------:R-:W-:Y:S01]  /*2410*/  UMOV UR8, URZ ;  /* 0x0000003f00087c82 */ /* 0x000fe20008000000 */
[----:B------:R-:W-:Y:S02]  /*2420*/  CS2R R34, SRZ ;  /* 0x0000000000227805 */ /* 0x000fe4000001ff00 */
[-C--:B-1----:R-:W-:Y:S01]  /*2430*/  LEA.HI.X.SX32 R19, R9, R27.reuse, 0x1, P1 ;  /* 0x0000001b09137211 */ /* 0x082fe200008f0eff */
[----:B------:R-:W-:Y:S01]  /*2440*/  STL [R1+0x5e4], R21 ;  /* 0x0005e41501007387 */ /* 0x000fe20000100800 */
[----:B------:R-:W-:Y:S02]  /*2450*/  LEA.HI.X.SX32 R9, R10, R27, 0x1, P0 ;  /* 0x0000001b0a097211 */ /* 0x000fe400000f0eff */
[----:B------:R-:W-:Y:S02]  /*2460*/  CS2R R36, SRZ ;  /* 0x0000000000247805 */ /* 0x000fe4000001ff00 */
[-C--:B--2---:R-:W-:Y:S01]  /*2470*/  LEA R8, P1, R16, R26.reuse, 0x1 ;  /* 0x0000001a10087211 */ /* 0x084fe200078208ff */
[----:B------:R-:W-:Y:S01]  /*2480*/  STL [R1+0x610], R19 ;  /* 0x0006101301007387 */ /* 0x000fe20000100800 */
[----:B------:R-:W-:-:S02]  /*2490*/  LEA R10, P0, R17, R26, 0x1 ;  /* 0x0000001a110a7211 */ /* 0x000fc400078008ff */
[----:B------:R-:W-:Y:S02]  /*24a0*/  CS2R R38, SRZ ;  /* 0x0000000000267805 */ /* 0x000fe4000001ff00 */
[----:B------:R-:W-:Y:S01]  /*24b0*/  CS2R R40, SRZ ;  /* 0x0000000000287805 */ /* 0x000fe2000001ff00 */
[----:B------:R0:W-:Y:S01]  /*24c0*/  STL [R1+0x5dc], R8 ;  /* 0x0005dc0801007387 */ /* 0x0001e20000100800 */
[----:B------:R-:W-:-:S03]  /*24d0*/  CS2R R42, SRZ ;  /* 0x00000000002a7805 */ /* 0x000fc6000001ff00 */
[----:B------:R1:W-:Y:S04]  /*24e0*/  STL [R1+0x608], R9 ;  /* 0x0006080901007387 */ /* 0x0003e80000100800 */
[----:B------:R2:W-:Y:S01]  /*24f0*/  STL [R1+0xa0], R10 ;  /* 0x0000a00a01007387 */ /* 0x0005e20000100800 */
[----:B0-----:R-:W-:Y:S02]  /*2500*/  LEA.HI.X.SX32 R8, R11, R27, 0x1, P4 ;  /* 0x0000001b0b087211 */ /* 0x001fe400020f0eff */
[----:B-1----:R-:W-:-:S03]  /*2510*/  LEA R9, P4, R18, R26, 0x1 ;  /* 0x0000001a12097211 */ /* 0x002fc600078808ff */
[----:B------:R0:W-:Y:S01]  /*2520*/  STL [R1+0x600], R8 ;  /* 0x0006000801007387 */ /* 0x0001e20000100800 */
[----:B--2---:R-:W-:-:S03]  /*2530*/  LEA.HI.X.SX32 R10, R12, R27, 0x1, P6 ;  /* 0x0000001b0c0a7211 */ /* 0x004fc600030f0eff */
[----:B------:R1:W-:Y:S04]  /*2540*/  STL [R1+0x98], R9 ;  /* 0x0000980901007387 */ /* 0x0003e80000100800 */
[----:B------:R-:W-:Y:S01]  /*2550*/  STL [R1+0x5f8], R10 ;  /* 0x0005f80a01007387 */ /* 0x000fe20000100800 */
[----:B0-----:R-:W-:Y:S02]  /*2560*/  LEA R8, P6, R0, R26, 0x1 ;  /* 0x0000001a00087211 */ /* 0x001fe400078c08ff */
[----:B-1----:R-:W-:-:S03]  /*2570*/  LEA.HI.X.SX32 R9, R13, R27, 0x1, P5 ;  /* 0x0000001b0d097211 */ /* 0x002fc600028f0eff */
[----:B------:R0:W-:Y:S01]  /*2580*/  STL [R1+0x90], R8 ;  /* 0x0000900801007387 */ /* 0x0001e20000100800 */
[-C--:B------:R-:W-:Y:S02]  /*2590*/  LEA R19, P5, R20, R26.reuse, 0x1 ;  /* 0x0000001a14137211 */ /* 0x080fe400078a08ff */
[-C--:B------:R-:W-:Y:S01]  /*25a0*/  LEA.HI.X.SX32 R0, R0, R27.reuse, 0x1, P6 ;  /* 0x0000001b00007211 */ /* 0x080fe200030f0eff */
[----:B------:R1:W-:Y:S01]  /*25b0*/  STL [R1+0x5f0], R9 ;  /* 0x0005f00901007387 */ /* 0x0003e20000100800 */
[-C--:B0-----:R-:W-:Y:S02]  /*25c0*/  LEA.HI.X.SX32 R8, R14, R27.reuse, 0x1, P3 ;  /* 0x0000001b0e087211 */ /* 0x081fe400018f0eff */
[-C--:B------:R-:W-:Y:S02]  /*25d0*/  LEA R21, P3, R7, R26.reuse, 0x1 ;  /* 0x0000001a07157211 */ /* 0x080fe400078608ff */
[----:B-1----:R-:W-:Y:S01]  /*25e0*/  LEA.HI.X.SX32 R9, R15, R27, 0x1, P2 ;  /* 0x0000001b0f097211 */ /* 0x002fe200010f0eff */
[----:B------:R0:W-:Y:S01]  /*25f0*/  STL [R1+0x5e8], R8 ;  /* 0x0005e80801007387 */ /* 0x0001e20000100800 */
[----:B------:R-:W-:-:S03]  /*2600*/  LEA R23, P2, R22, R26, 0x1 ;  /* 0x0000001a16177211 */ /* 0x000fc600078408ff */
[----:B------:R1:W-:Y:S01]  /*2610*/  STL [R1+0x5e0], R9 ;  /* 0x0005e00901007387 */ /* 0x0003e20000100800 */
[-C--:B------:R-:W-:Y:S02]  /*2620*/  LEA.HI.X.SX32 R22, R22, R27.reuse, 0x1, P2 ;  /* 0x0000001b16167211 */ /* 0x080fe400010f0eff */
[-C--:B0-----:R-:W-:Y:S02]  /*2630*/  LEA.HI.X.SX32 R8, R16, R27.reuse, 0x1, P1 ;  /* 0x0000001b10087211 */ /* 0x081fe400008f0eff */
[C---:B------:R-:W-:Y:S02]  /*2640*/  LEA R10, P1, R252.reuse, R26, 0x1 ;  /* 0x0000001afc0a7211 */ /* 0x040fe400078208ff */
[-C--:B-1----:R-:W-:Y:S01]  /*2650*/  LEA.HI.X.SX32 R9, R17, R27.reuse, 0x1, P0 ;  /* 0x0000001b11097211 */ /* 0x082fe200000f0eff */
[----:B------:R0:W-:Y:S01]  /*2660*/  STL [R1+0xa4], R8 ;  /* 0x0000a40801007387 */ /* 0x0001e20000100800 */
[----:B------:R-:W-:-:S03]  /*2670*/  LEA.HI.X.SX32 R252, R252, R27, 0x1, P1 ;  /* 0x0000001bfcfc7211 */ /* 0x000fc600008f0eff */
[----:B------:R-:W-:Y:S04]  /*2680*/  STL [R1+0x80], R10 ;  /* 0x0000800a01007387 */ /* 0x000fe80000100800 */
[----:B------:R-:W-:Y:S01]  /*2690*/  STL [R1+0x9c], R9 ;  /* 0x00009c0901007387 */ /* 0x000fe20000100800 */
[-C--:B0-----:R-:W-:Y:S02]  /*26a0*/  LEA.HI.X.SX32 R8, R18, R27.reuse, 0x1, P4 ;  /* 0x0000001b12087211 */ /* 0x081fe400020f0eff */
[-C--:B------:R-:W-:Y:S02]  /*26b0*/  LEA.HI.X.SX32 R18, R20, R27.reuse, 0x1, P5 ;  /* 0x0000001b14127211 */ /* 0x080fe400028f0eff */
[----:B------:R-:W-:Y:S01]  /*26c0*/  LEA.HI.X.SX32 R20, R7, R27, 0x1, P3 ;  /* 0x0000001b07147211 */ /* 0x000fe200018f0eff */
[----:B------:R-:W-:Y:S01]  /*26d0*/  STL [R1+0x94], R8 ;  /* 0x0000940801007387 */ /* 0x000fe20000100800 */
[----:B------:R-:W0:Y:S01]  /*26e0*/  LDC R7, c[0x0][0x238] ;  /* 0x00008e00ff077b82 */ /* 0x000e220000000800 */
[----:B------:R-:W-:-:S02]  /*26f0*/  CS2R R26, SRZ ;  /* 0x00000000001a7805 */ /* 0x000fc4000001ff00 */
[----:B------:R1:W-:Y:S04]  /*2700*/  STL.64 [R1+0x638], R18 ;  /* 0x0006381201007387 */ /* 0x0003e80000100a00 */
[----:B------:R2:W-:Y:S04]  /*2710*/  STL [R1+0x84], R0 ;  /* 0x0000840001007387 */ /* 0x0005e80000100800 */
[----:B------:R3:W-:Y:S04]  /*2720*/  STL.64 [R1+0x640], R20 ;  /* 0x0006401401007387 */ /* 0x0007e80000100a00 */
[----:B------:R-:W-:Y:S01]  /*2730*/  STL [R1], RZ ;  /* 0x000000ff01007387 */ /* 0x000fe20000100800 */
[----:B-1----:R-:W-:-:S02]  /*2740*/  IMAD.WIDE R18, R2, 0x2, RZ ;  /* 0x0000000202127825 */ /* 0x002fc400078e02ff */
[----:B------:R-:W1:Y:S01]  /*2750*/  LDC R2, c[0x0][0x238] ;  /* 0x00008e00ff027b82 */ /* 0x000e620000000800 */
[----:B------:R-:W-:Y:S01]  /*2760*/  STL [R1+0x4], RZ ;  /* 0x000004ff01007387 */ /* 0x000fe20000100800 */
[----:B--2---:R-:W-:Y:S01]  /*2770*/  IMAD.U32 R0, RZ, RZ, UR12 ;  /* 0x0000000cff007e24 */ /* 0x004fe2000f8e00ff */
[----:B------:R-:W-:Y:S02]  /*2780*/  UIADD3 UR12, UP0, UR5, 0x80, URZ ;  /* 0x00000080050c7890 */ /* 0x000fe4000ff1e03f */
[----:B------:R-:W-:Y:S01]  /*2790*/  STL [R1+0x8], RZ ;  /* 0x000008ff01007387 */ /* 0x000fe20000100800 */
[----:B---3--:R-:W-:Y:S01]  /*27a0*/  IMAD.WIDE R20, R5, 0x2, RZ ;  /* 0x0000000205147825 */ /* 0x008fe200078e02ff */
[----:B------:R-:W-:Y:S02]  /*27b0*/  UIADD3.X UR9, UR8, 0x40000040, URZ, UP0, !UPT ;  /* 0x4000004008097890 */ /* 0x000fe400087fe43f */
[----:B------:R-:W-:Y:S01]  /*27c0*/  STL [R1+0xc], RZ ;  /* 0x00000cff01007387 */ /* 0x000fe20000100800 */
[C---:B0-----:R-:W-:Y:S01]  /*27d0*/  IMAD R10, R7.reuse, 0x1e, RZ ;  /* 0x0000001e070a7824 */ /* 0x041fe200078e02ff */
[----:B------:R-:W-:Y:S01]  /*27e0*/  UMOV UR8, UR12 ;  /* 0x0000000c00087c82 */ /* 0x000fe20008000000 */
[C---:B------:R-:W-:Y:S01]  /*27f0*/  IMAD R11, R7.reuse, 0x1d, RZ ;  /* 0x0000001d070b7824 */ /* 0x040fe200078e02ff */
[----:B------:R-:W-:Y:S01]  /*2800*/  STL [R1+0x10], RZ ;  /* 0x000010ff01007387 */ /* 0x000fe20000100800 */
[C---:B------:R-:W-:Y:S01]  /*2810*/  IMAD R12, R7.reuse, 0x1c, RZ ;  /* 0x0000001c070c7824 */ /* 0x040fe200078e02ff */
[----:B------:R-:W-:Y:S01]  /*2820*/  UIADD3.64 UR18, UR8, 0x80, URZ ;  /* 0x0000008008127897 */ /* 0x000fe2000fffe03f */
        /* <DEDUP_REMOVED lines=8> */
[----:B-1----:R-:W-:Y:S01]  /*28b0*/  IMAD R2, R2, 0x1f, RZ ;  /* 0x0000001f02027824 */ /* 0x002fe200078e02ff */
[----:B------:R-:W-:Y:S01]  /*28c0*/  STL [R1+0x1c], RZ ;  /* 0x00001cff01007387 */ /* 0x000fe20000100800 */
[----:B------:R-:W-:Y:S01]  /*28d0*/  IMAD R17, R7, 0x17, RZ ;  /* 0x0000001707117824 */ /* 0x000fe200078e02ff */
[----:B------:R-:W-:Y:S01]  /*28e0*/  UIADD3.64 UR16, UR8, 0x200, URZ ;  /* 0x0000020008107897 */ /* 0x000fe2000fffe03f */
[----:B------:R-:W-:Y:S01]  /*28f0*/  IMAD.WIDE R2, R2, 0x2, R18 ;  /* 0x0000000202027825 */ /* 0x000fe200078e0212 */
[----:B------:R-:W-:Y:S01]  /*2900*/  STL [R1+0x20], RZ ;  /* 0x000020ff01007387 */ /* 0x000fe20000100800 */
[----:B------:R-:W-:-:S02]  /*2910*/  UIADD3.64 UR20, UR8, 0x280, URZ ;  /* 0x0000028008147897 */ /* 0x000fc4000fffe03f */
[C---:B------:R-:W-:Y:S01]  /*2920*/  IMAD R8, R7.reuse, 0xa, RZ ;  /* 0x0000000a07087824 */ /* 0x040fe200078e02ff */
[----:B------:R-:W-:Y:S01]  /*2930*/  STL [R1+0x24], RZ ;  /* 0x000024ff01007387 */ /* 0x000fe20000100800 */
[C---:B------:R-:W-:Y:S01]  /*2940*/  IMAD R9, R7.reuse, 0x9, RZ ;  /* 0x0000000907097824 */ /* 0x040fe200078e02ff */
[----:B------:R-:W-:Y:S01]  /*2950*/  UIADD3.64 UR24, UR8, 0x300, URZ ;  /* 0x0000030008187897 */ /* 0x000fe2000fffe03f */
[----:B------:R-:W-:Y:S01]  /*2960*/  IMAD.SHL.U32 R7, R7, 0x2, RZ ;  /* 0x0000000207077824 */ /* 0x000fe200078e00ff */
[----:B------:R-:W-:Y:S01]  /*2970*/  STL [R1+0x28], RZ ;  /* 0x000028ff01007387 */ /* 0x000fe20000100800 */
[----:B------:R-:W-:Y:S02]  /*2980*/  UIADD3.64 UR28, UR8, 0x380, URZ ;  /* 0x00000380081c7897 */ /* 0x000fe4000fffe03f */
[----:B------:R-:W-:Y:S01]  /*2990*/  UIADD3.64 UR32, UR8, 0x400, URZ ;  /* 0x0000040008207897 */ /* 0x000fe2000fffe03f */
[----:B------:R-:W-:Y:S01]  /*29a0*/  STL [R1+0x2c], RZ ;  /* 0x00002cff01007387 */ /* 0x000fe20000100800 */
[----:B------:R-:W-:-:S02]  /*29b0*/  UIADD3.64 UR36, UR8, 0x480, URZ ;  /* 0x0000048008247897 */ /* 0x000fc4000fffe03f */
[----:B------:R-:W-:Y:S01]  /*29c0*/  UIADD3.64 UR40, UR8, 0x500, URZ ;  /* 0x0000050008287897 */ /* 0x000fe2000fffe03f */
[----:B------:R-:W-:Y:S01]  /*29d0*/  STL [R1+0x30], RZ ;  /* 0x000030ff01007387 */ /* 0x000fe20000100800 */
[----:B------:R-:W-:Y:S02]  /*29e0*/  UIADD3.64 UR44, UR8, 0x580, URZ ;  /* 0x00000580082c7897 */ /* 0x000fe4000fffe03f */
[----:B------:R-:W-:Y:S01]  /*29f0*/  UIADD3.64 UR48, UR8, 0x600, URZ ;  /* 0x0000060008307897 */ /* 0x000fe2000fffe03f */
[----:B------:R-:W-:Y:S01]  /*2a00*/  STL [R1+0x34], RZ ;  /* 0x000034ff01007387 */ /* 0x000fe20000100800 */
[----:B------:R-:W-:Y:S02]  /*2a10*/  UIADD3.64 UR52, UR8, 0x680, URZ ;  /* 0x0000068008347897 */ /* 0x000fe4000fffe03f */
[----:B------:R-:W-:Y:S01]  /*2a20*/  UIADD3.64 UR56, UR8, 0x700, URZ ;  /* 0x0000070008387897 */ /* 0x000fe2000fffe03f */
[----:B------:R-:W-:Y:S04]  /*2a30*/  STL [R1+0x38], RZ ;  /* 0x000038ff01007387 */ /* 0x000fe80000100800 */
        /* <DEDUP_REMOVED lines=17> */
[----:B------:R-:W-:Y:S04]  /*2b50*/  STL.64 [R1+0xe0], R18 ;  /* 0x0000e01201007387 */ /* 0x000fe80000100a00 */
[----:B------:R-:W-:Y:S04]  /*2b60*/  STL.64 [R1+0x88], R20 ;  /* 0x0000881401007387 */ /* 0x000fe80000100a00 */
[----:B------:R0:W-:Y:S04]  /*2b70*/  STL [R1+0x5d8], R4 ;  /* 0x0005d80401007387 */ /* 0x0001e80000100800 */
[----:B------:R1:W-:Y:S01]  /*2b80*/  STL.64 [R1+0x4a0], R2 ;  /* 0x0004a00201007387 */ /* 0x0003e20000100a00 */
[----:B0-----:R-:W-:-:S05]  /*2b90*/  IMAD.WIDE R4, R10, 0x2, R20 ;  /* 0x000000020a047825 */ /* 0x001fca00078e0214 */
[----:B------:R0:W-:Y:S01]  /*2ba0*/  STL.64 [R1+0x498], R4 ;  /* 0x0004980401007387 */ /* 0x0001e20000100a00 */
[----:B-1----:R-:W-:-:S05]  /*2bb0*/  IMAD.WIDE R2, R10, 0x2, R250 ;  /* 0x000000020a027825 */ /* 0x002fca00078e02fa */
        /* <DEDUP_REMOVED lines=11> */
[----:B-1----:R-:W-:-:S04]  /*2c70*/  IMAD.WIDE R2, R11, 0x2, R18 ;  /* 0x000000020b027825 */ /* 0x002fc800078e0212 */
[C---:B------:R-:W-:Y:S01]  /*2c80*/  IMAD.WIDE R10, R12.reuse, 0x2, R250 ;  /* 0x000000020c0a7825 */ /* 0x040fe200078e02fa */
[----:B------:R1:W-:Y:S03]  /*2c90*/  STL.64 [R1+0x460], R2 ;  /* 0x0004600201007387 */ /* 0x0003e60000100a00 */
[----:B0-----:R-:W-:-:S05]  /*2ca0*/  IMAD.WIDE R4, R12, 0x2, R20 ;  /* 0x000000020c047825 */ /* 0x001fca00078e0214 */
[----:B------:R0:W-:Y:S01]  /*2cb0*/  STL.64 [R1+0x458], R4 ;  /* 0x0004580401007387 */ /* 0x0001e20000100a00 */
[----:B-1----:R-:W-:-:S03]  /*2cc0*/  IMAD.WIDE R2, R12, 0x2, R248 ;  /* 0x000000020c027825 */ /* 0x002fc600078e02f8 */
[----:B------:R1:W-:Y:S04]  /*2cd0*/  STL.64 [R1+0x450], R10 ;  /* 0x0004500a01007387 */ /* 0x0003e80000100a00 */
[----:B------:R2:W-:Y:S01]  /*2ce0*/  STL.64 [R1+0x448], R2 ;  /* 0x0004480201007387 */ /* 0x0005e20000100a00 */
[----:B0-----:R-:W-:-:S04]  /*2cf0*/  IMAD.WIDE R4, R12, 0x2, R18 ;  /* 0x000000020c047825 */ /* 0x001fc800078e0212 */
[C---:B-1----:R-:W-:Y:S01]  /*2d00*/  IMAD.WIDE R10, R13.reuse, 0x2, R20 ;  /* 0x000000020d0a7825 */ /* 0x042fe200078e0214 */
[----:B------:R0:W-:Y:S03]  /*2d10*/  STL.64 [R1+0x440], R4 ;  /* 0x0004400401007387 */ /* 0x0001e60000100a00 */
[C---:B--2---:R-:W-:Y:S01]  /*2d20*/  IMAD.WIDE R2, R13.reuse, 0x2, R250 ;  /* 0x000000020d027825 */ /* 0x044fe200078e02fa */
[----:B------:R1:W-:Y:S04]  /*2d30*/  STL.64 [R1+0x438], R10 ;  /* 0x0004380a01007387 */ /* 0x0003e80000100a00 */
[----:B------:R2:W-:Y:S01]  /*2d40*/  STL.64 [R1+0x430], R2 ;  /* 0x0004300201007387 */ /* 0x0005e20000100a00 */
[----:B0-----:R-:W-:-:S04]  /*2d50*/  IMAD.WIDE R4, R13, 0x2, R248 ;  /* 0x000000020d047825 */ /* 0x001fc800078e02f8 */
[----:B-1----:R-:W-:Y:S01]  /*2d60*/  IMAD.WIDE R10, R13, 0x2, R18 ;  /* 0x000000020d0a7825 */ /* 0x002fe200078e0212 */
[----:B------:R0:W-:Y:S03]  /*2d70*/  STL.64 [R1+0x428], R4 ;  /* 0x0004280401007387 */ /* 0x0001e60000100a00 */
[C---:B--2---:R-:W-:Y:S01]  /*2d80*/  IMAD.WIDE R2, R14.reuse, 0x2, R20 ;  /* 0x000000020e027825 */ /* 0x044fe200078e0214 */
[----:B------:R1:W-:Y:S03]  /*2d90*/  STL.64 [R1+0x420], R10 ;  /* 0x0004200a01007387 */ /* 0x0003e60000100a00 */
[----:B------:R-:W-:Y:S01]  /*2da0*/  IMAD.WIDE R12, R17, 0x2, R18 ;  /* 0x00000002110c7825 */ /* 0x000fe200078e0212 */
[----:B------:R2:W-:Y:S03]  /*2db0*/  STL.64 [R1+0x418], R2 ;  /* 0x0004180201007387 */ /* 0x0005e60000100a00 */
[----:B0-----:R-:W-:-:S04]  /*2dc0*/  IMAD.WIDE R4, R14, 0x2, R250 ;  /* 0x000000020e047825 */ /* 0x001fc800078e02fa */
[C---:B-1----:R-:W-:Y:S01]  /*2dd0*/  IMAD.WIDE R10, R14.reuse, 0x2, R248 ;  /* 0x000000020e0a7825 */ /* 0x042fe200078e02f8 */
[----:B------:R0:W-:Y:S03]  /*2de0*/  STL.64 [R1+0x410], R4 ;  /* 0x0004100401007387 */ /* 0x0001e60000100a00 */
[----:B--2---:R-:W-:Y:S01]  /*2df0*/  IMAD.WIDE R2, R14, 0x2, R18 ;  /* 0x000000020e027825 */ /* 0x004fe200078e0212 */
        /* <DEDUP_REMOVED lines=18> */
[----:B------:R1:W-:Y:S04]  /*2f20*/  STL.64 [R1+0x3c0], R10 ;  /* 0x0003c00a01007387 */ /* 0x0003e80000100a00 */
[----:B------:R2:W-:Y:S01]  /*2f30*/  STL.64 [R1+0x3b8], R2 ;  /* 0x0003b80201007387 */ /* 0x0005e20000100a00 */
[----:B0-----:R-:W0:Y:S01]  /*2f40*/  LDC R5, c[0x0][0x238] ;  /* 0x00008e00ff057b82 */ /* 0x001e220000000800 */
[----:B-1----:R-:W-:-:S04]  /*2f50*/  IMAD.WIDE R10, R17, 0x2, R250 ;  /* 0x00000002110a7825 */ /* 0x002fc800078e02fa */
[----:B--2---:R-:W-:Y:S01]  /*2f60*/  IMAD.WIDE R2, R17, 0x2, R248 ;  /* 0x0000000211027825 */ /* 0x004fe200078e02f8 */
[----:B------:R-:W-:Y:S04]  /*2f70*/  STL.64 [R1+0x3b0], R10 ;  /* 0x0003b00a01007387 */ /* 0x000fe80000100a00 */
[----:B------:R1:W-:Y:S04]  /*2f80*/  STL.64 [R1+0x3a8], R2 ;  /* 0x0003a80201007387 */ /* 0x0003e80000100a00 */
[----:B------:R2:W-:Y:S01]  /*2f90*/  STL.64 [R1+0x3a0], R12 ;  /* 0x0003a00c01007387 */ /* 0x0005e20000100a00 */
[----:B0-----:R-:W-:Y:S01]  /*2fa0*/  IMAD R5, R5, 0x16, RZ ;  /* 0x0000001605057824 */ /* 0x001fe200078e02ff */
[----:B-1----:R-:W0:Y:S03]  /*2fb0*/  LDC R2, c[0x0][0x238] ;  /* 0x00008e00ff027b82 */ /* 0x002e260000000800 */
[----:B------:R-:W-:-:S04]  /*2fc0*/  IMAD.WIDE R10, R5, 0x2, R20 ;  /* 0x00000002050a7825 */ /* 0x000fc800078e0214 */
[C---:B------:R-:W-:Y:S01]  /*2fd0*/  IMAD.WIDE R14, R5.reuse, 0x2, R248 ;  /* 0x00000002050e7825 */ /* 0x040fe200078e02f8 */
[----:B------:R1:W-:Y:S03]  /*2fe0*/  STL.64 [R1+0x398], R10 ;  /* 0x0003980a01007387 */ /* 0x0003e60000100a00 */
[----:B--2---:R-:W-:-:S04]  /*2ff0*/  IMAD.WIDE R12, R5, 0x2, R18 ;  /* 0x00000002050c7825 */ /* 0x004fc800078e0212 */
[----:B-1----:R-:W-:Y:S02]  /*3000*/  IMAD.WIDE R10, R5, 0x2, R250 ;  /* 0x00000002050a7825 */ /* 0x002fe400078e02fa */
[----:B------:R-:W1:Y:S02]  /*3010*/  LDC R5, c[0x0][0x238] ;  /* 0x00008e00ff057b82 */ /* 0x000e640000000800 */
[----:B0-----:R-:W-:Y:S01]  /*3020*/  IMAD R2, R2, 0x15, RZ ;  /* 0x0000001502027824 */ /* 0x001fe200078e02ff */
[----:B------:R0:W-:Y:S04]  /*3030*/  STL.64 [R1+0x390], R10 ;  /* 0x0003900a01007387 */ /* 0x0001e80000100a00 */
[----:B------:R2:W-:Y:S04]  /*3040*/  STL.64 [R1+0x388], R14 ;  /* 0x0003880e01007387 */ /* 0x0005e80000100a00 */
[----:B------:R3:W-:Y:S01]  /*3050*/  STL.64 [R1+0x380], R12 ;  /* 0x0003800c01007387 */ /* 0x0007e20000100a00 */
[----:B0-----:R-:W-:-:S04]  /*3060*/  IMAD.WIDE R10, R2, 0x2, R20 ;  /* 0x00000002020a7825 */ /* 0x001fc800078e0214 */
[C---:B--2---:R-:W-:Y:S01]  /*3070*/  IMAD.WIDE R14, R2.reuse, 0x2, R248 ;  /* 0x00000002020e7825 */ /* 0x044fe200078e02f8 */
[----:B------:R0:W-:Y:S03]  /*3080*/  STL.64 [R1+0x378], R10 ;  /* 0x0003780a01007387 */ /* 0x0001e60000100a00 */
[----:B---3--:R-:W-:-:S04]  /*3090*/  IMAD.WIDE R12, R2, 0x2, R18 ;  /* 0x00000002020c7825 */ /* 0x008fc800078e0212 */
[----:B-1----:R-:W-:Y:S02]  /*30a0*/  IMAD R5, R5, 0x14, RZ ;  /* 0x0000001405057824 */ /* 0x002fe400078e02ff */
[----:B0-----:R-:W-:Y:S02]  /*30b0*/  IMAD.WIDE R10, R2, 0x2, R250 ;  /* 0x00000002020a7825 */ /* 0x001fe400078e02fa */
[----:B------:R-:W0:Y:S03]  /*30c0*/  LDC R2, c[0x0][0x238] ;  /* 0x00008e00ff027b82 */ /* 0x000e260000000800 */
[----:B------:R1:W-:Y:S04]  /*30d0*/  STL.64 [R1+0x370], R10 ;  /* 0x0003700a01007387 */ /* 0x0003e80000100a00 */
[----:B------:R2:W-:Y:S04]  /*30e0*/  STL.64 [R1+0x368], R14 ;  /* 0x0003680e01007387 */ /* 0x0005e80000100a00 */
[----:B------:R3:W-:Y:S01]  /*30f0*/  STL.64 [R1+0x360], R12 ;  /* 0x0003600c01007387 */ /* 0x0007e20000100a00 */
[----:B-1----:R-:W-:-:S04]  /*3100*/  IMAD.WIDE R10, R5, 0x2, R20 ;  /* 0x00000002050a7825 */ /* 0x002fc800078e0214 */
[C---:B--2---:R-:W-:Y:S01]  /*3110*/  IMAD.WIDE R14, R5.reuse, 0x2, R248 ;  /* 0x00000002050e7825 */ /* 0x044fe200078e02f8 */
[----:B------:R1:W-:Y:S03]  /*3120*/  STL.64 [R1+0x358], R10 ;  /* 0x0003580a01007387 */ /* 0x0003e60000100a00 */
[----:B---3--:R-:W-:-:S04]  /*3130*/  IMAD.WIDE R12, R5, 0x2, R18 ;  /* 0x00000002050c7825 */ /* 0x008fc800078e0212 */
[----:B0-----:R-:W-:Y:S02]  /*3140*/  IMAD R2, R2, 0x13, RZ ;  /* 0x0000001302027824 */ /* 0x001fe400078e02ff */
[----:B-1----:R-:W-:Y:S02]  /*3150*/  IMAD.WIDE R10, R5, 0x2, R250 ;  /* 0x00000002050a7825 */ /* 0x002fe400078e02fa */
        /* <DEDUP_REMOVED lines=28> */
[----:B0-----:R-:W-:Y:S02]  /*3320*/  IMAD.SHL.U32 R5, R5, 0x10, RZ ;  /* 0x0000001005057824 */ /* 0x001fe400078e00ff */
        /* <DEDUP_REMOVED lines=48> */
[C---:B---3--:R-:W-:Y:S01]  /*3630*/  IMAD.WIDE R12, R5.reuse, 0x2, R18 ;  /* 0x00000002050c7825 */ /* 0x048fe200078e0212 */
[----:B------:R-:W-:Y:S03]  /*3640*/  STL.64 [R1+0x250], R14 ;  /* 0x0002500e01007387 */ /* 0x000fe60000100a00 */
[----:B0-----:R-:W-:Y:S02]  /*3650*/  IMAD R2, R2, 0xb, RZ ;  /* 0x0000000b02027824 */ /* 0x001fe400078e02ff */
[----:B-1----:R-:W-:-:S04]  /*3660*/  IMAD.WIDE R10, R5, 0x2, R248 ;  /* 0x00000002050a7825 */ /* 0x002fc800078e02f8 */
[C---:B------:R-:W-:Y:S01]  /*3670*/  IMAD.WIDE R4, R2.reuse, 0x2, R20 ;  /* 0x0000000202047825 */ /* 0x040fe200078e0214 */
[----:B------:R0:W-:Y:S04]  /*3680*/  STL.64 [R1+0x248], R10 ;  /* 0x0002480a01007387 */ /* 0x0001e80000100a00 */
[----:B------:R1:W-:Y:S04]  /*3690*/  STL.64 [R1+0x240], R12 ;  /* 0x0002400c01007387 */ /* 0x0003e80000100a00 */
[----:B------:R2:W-:Y:S01]  /*36a0*/  STL.64 [R1+0x238], R4 ;  /* 0x0002380401007387 */ /* 0x0005e20000100a00 */
[----:B0-----:R-:W-:-:S04]  /*36b0*/  IMAD.WIDE R10, R2, 0x2, R250 ;  /* 0x00000002020a7825 */ /* 0x001fc800078e02fa */
[C---:B-1----:R-:W-:Y:S01]  /*36c0*/  IMAD.WIDE R12, R2.reuse, 0x2, R248 ;  /* 0x00000002020c7825 */ /* 0x042fe200078e02f8 */
[----:B------:R0:W-:Y:S03]  /*36d0*/  STL.64 [R1+0x230], R10 ;  /* 0x0002300a01007387 */ /* 0x0001e60000100a00 */
[----:B--2---:R-:W-:Y:S01]  /*36e0*/  IMAD.WIDE R4, R2, 0x2, R18 ;  /* 0x0000000202047825 */ /* 0x004fe200078e0212 */
[----:B------:R1:W-:Y:S03]  /*36f0*/  STL.64 [R1+0x228], R12 ;  /* 0x0002280c01007387 */ /* 0x0003e60000100a00 */
[C---:B------:R-:W-:Y:S01]  /*3700*/  IMAD.WIDE R2, R8.reuse, 0x2, R250 ;  /* 0x0000000208027825 */ /* 0x040fe200078e02fa */
[----:B------:R2:W-:Y:S03]  /*3710*/  STL.64 [R1+0x220], R4 ;  /* 0x0002200401007387 */ /* 0x0005e60000100a00 */
[----:B0-----:R-:W-:-:S04]  /*3720*/  IMAD.WIDE R10, R8, 0x2, R20 ;  /* 0x00000002080a7825 */ /* 0x001fc800078e0214 */
[----:B-1----:R-:W-:Y:S01]  /*3730*/  IMAD.WIDE R12, R9, 0x2, R250 ;  /* 0x00000002090c7825 */ /* 0x002fe200078e02fa */
[----:B------:R0:W-:Y:S03]  /*3740*/  STL.64 [R1+0x218], R10 ;  /* 0x0002180a01007387 */ /* 0x0001e60000100a00 */
[C---:B--2---:R-:W-:Y:S01]  /*3750*/  IMAD.WIDE R4, R8.reuse, 0x2, R248 ;  /* 0x0000000208047825 */ /* 0x044fe200078e02f8 */
[----:B------:R1:W-:Y:S04]  /*3760*/  STL.64 [R1+0x210], R2 ;  /* 0x0002100201007387 */ /* 0x0003e80000100a00 */
[----:B------:R2:W-:Y:S01]  /*3770*/  STL.64 [R1+0x208], R4 ;  /* 0x0002080401007387 */ /* 0x0005e20000100a00 */
[----:B0-----:R-:W-:-:S04]  /*3780*/  IMAD.WIDE R10, R8, 0x2, R18 ;  /* 0x00000002080a7825 */ /* 0x001fc800078e0212 */
[C---:B-1----:R-:W-:Y:S01]  /*3790*/  IMAD.WIDE R2, R9.reuse, 0x2, R20 ;  /* 0x0000000209027825 */ /* 0x042fe200078e0214 */
[----:B------:R0:W-:Y:S01]  /*37a0*/  STL.64 [R1+0x200], R10 ;  /* 0x0002000a01007387 */ /* 0x0001e20000100a00 */
[----:B--2---:R-:W1:Y:S03]  /*37b0*/  LDC R5, c[0x0][0x238] ;  /* 0x00008e00ff057b82 */ /* 0x004e660000000800 */
[----:B------:R2:W-:Y:S04]  /*37c0*/  STL.64 [R1+0x1f8], R2 ;  /* 0x0001f80201007387 */ /* 0x0005e80000100a00 */
[----:B------:R-:W-:Y:S01]  /*37d0*/  STL.64 [R1+0x1f0], R12 ;  /* 0x0001f00c01007387 */ /* 0x000fe20000100a00 */
[----:B0-----:R-:W-:-:S04]  /*37e0*/  IMAD.WIDE R10, R9, 0x2, R18 ;  /* 0x00000002090a7825 */ /* 0x001fc800078e0212 */
[----:B--2---:R-:W-:-:S05]  /*37f0*/  IMAD.WIDE R2, R9, 0x2, R248 ;  /* 0x0000000209027825 */ /* 0x004fca00078e02f8 */
[----:B------:R0:W-:Y:S04]  /*3800*/  STL.64 [R1+0x1e8], R2 ;  /* 0x0001e80201007387 */ /* 0x0001e80000100a00 */
[----:B------:R2:W-:Y:S01]  /*3810*/  STL.64 [R1+0x1e0], R10 ;  /* 0x0001e00a01007387 */ /* 0x0005e20000100a00 */
[----:B-1----:R-:W-:-:S04]  /*3820*/  IMAD.SHL.U32 R5, R5, 0x8, RZ ;  /* 0x0000000805057824 */ /* 0x002fc800078e00ff */
[C---:B------:R-:W-:Y:S01]  /*3830*/  IMAD.WIDE R8, R5.reuse, 0x2, R20 ;  /* 0x0000000205087825 */ /* 0x040fe200078e0214 */
[----:B0-----:R-:W0:Y:S03]  /*3840*/  LDC R2, c[0x0][0x238] ;  /* 0x00008e00ff027b82 */ /* 0x001e260000000800 */
[C---:B------:R-:W-:Y:S01]  /*3850*/  IMAD.WIDE R12, R5.reuse, 0x2, R248 ;  /* 0x00000002050c7825 */ /* 0x040fe200078e02f8 */
[----:B------:R1:W-:Y:S03]  /*3860*/  STL.64 [R1+0x1d8], R8 ;  /* 0x0001d80801007387 */ /* 0x0003e60000100a00 */
[----:B--2---:R-:W-:-:S04]  /*3870*/  IMAD.WIDE R10, R5, 0x2, R18 ;  /* 0x00000002050a7825 */ /* 0x004fc800078e0212 */
[----:B-1----:R-:W-:Y:S02]  /*3880*/  IMAD.WIDE R8, R5, 0x2, R250 ;  /* 0x0000000205087825 */ /* 0x002fe400078e02fa */
[----:B------:R-:W1:Y:S03]  /*3890*/  LDC R5, c[0x0][0x238] ;  /* 0x00008e00ff057b82 */ /* 0x000e660000000800 */
[----:B------:R2:W-:Y:S01]  /*38a0*/  STL.64 [R1+0x1d0], R8 ;  /* 0x0001d00801007387 */ /* 0x0005e20000100a00 */
[----:B0-----:R-:W-:-:S03]  /*38b0*/  IMAD R2, R2, 0x7, RZ ;  /* 0x0000000702027824 */ /* 0x001fc600078e02ff */
[----:B------:R0:W-:Y:S04]  /*38c0*/  STL.64 [R1+0x1c8], R12 ;  /* 0x0001c80c01007387 */ /* 0x0001e80000100a00 */
[----:B------:R3:W-:Y:S01]  /*38d0*/  STL.64 [R1+0x1c0], R10 ;  /* 0x0001c00a01007387 */ /* 0x0007e20000100a00 */
[----:B--2---:R-:W-:-:S05]  /*38e0*/  IMAD.WIDE R8, R2, 0x2, R20 ;  /* 0x0000000202087825 */ /* 0x004fca00078e0214 */
[----:B------:R2:W-:Y:S01]  /*38f0*/  STL.64 [R1+0x1b8], R8 ;  /* 0x0001b80801007387 */ /* 0x0005e20000100a00 */
[----:B0-----:R-:W-:-:S04]  /*3900*/  IMAD.WIDE R12, R2, 0x2, R248 ;  /* 0x00000002020c7825 */ /* 0x001fc800078e02f8 */
[----:B---3--:R-:W-:-:S04]  /*3910*/  IMAD.WIDE R10, R2, 0x2, R18 ;  /* 0x00000002020a7825 */ /* 0x008fc800078e0212 */
[----:B-1----:R-:W-:Y:S02]  /*3920*/  IMAD R5, R5, 0x6, RZ ;  /* 0x0000000605057824 */ /* 0x002fe400078e02ff */
[----:B--2---:R-:W-:Y:S02]  /*3930*/  IMAD.WIDE R8, R2, 0x2, R250 ;  /* 0x0000000202087825 */ /* 0x004fe400078e02fa */
        /* <DEDUP_REMOVED lines=29> */
[----:B0-----:R-:W-:Y:S01]  /*3b10*/  IMAD R2, R2, 0x3, RZ ;  /* 0x0000000302027824 */ /* 0x001fe200078e02ff */
[----:B------:R0:W-:Y:S01]  /*3b20*/  STL.64 [R1+0x148], R10 ;  /* 0x0001480a01007387 */ /* 0x0001e20000100a00 */
[----:B-1----:R-:W-:-:S04]  /*3b30*/  IMAD.WIDE R8, R5, 0x2, R18 ;  /* 0x0000000205087825 */ /* 0x002fc800078e0212 */
[C---:B------:R-:W-:Y:S01]  /*3b40*/  IMAD.WIDE R4, R2.reuse, 0x2, R20 ;  /* 0x0000000202047825 */ /* 0x040fe200078e0214 */
[----:B------:R1:W-:Y:S03]  /*3b50*/  STL.64 [R1+0x140], R8 ;  /* 0x0001400801007387 */ /* 0x0003e60000100a00 */
[C---:B0-----:R-:W-:Y:S01]  /*3b60*/  IMAD.WIDE R10, R2.reuse, 0x2, R250 ;  /* 0x00000002020a7825 */ /* 0x041fe200078e02fa */
[----:B------:R0:W-:Y:S04]  /*3b70*/  STL.64 [R1+0x138], R4 ;  /* 0x0001380401007387 */ /* 0x0001e80000100a00 */
[----:B------:R-:W-:Y:S01]  /*3b80*/  STL.64 [R1+0x130], R10 ;  /* 0x0001300a01007387 */ /* 0x000fe20000100a00 */
[----:B-1----:R-:W-:-:S04]  /*3b90*/  IMAD.WIDE R8, R2, 0x2, R248 ;  /* 0x0000000202087825 */ /* 0x002fc800078e02f8 */
[----:B0-----:R-:W-:Y:S01]  /*3ba0*/  IMAD.WIDE R4, R2, 0x2, R18 ;  /* 0x0000000202047825 */ /* 0x001fe200078e0212 */
[----:B------:R0:W-:Y:S03]  /*3bb0*/  STL.64 [R1+0x128], R8 ;  /* 0x0001280801007387 */ /* 0x0001e60000100a00 */
[C---:B------:R-:W-:Y:S02]  /*3bc0*/  IMAD.WIDE R2, R7.reuse, 0x2, R20 ;  /* 0x0000000207027825 */ /* 0x040fe400078e0214 */
[----:B------:R1:W5:Y:S04]  /*3bd0*/  LDL.LU.64 R20, [R1+0x640] ;  /* 0x0006400001147983 */ /* 0x0003680000300a00 */
[----:B------:R2:W-:Y:S01]  /*3be0*/  STL.64 [R1+0x120], R4 ;  /* 0x0001200401007387 */ /* 0x0005e20000100a00 */
[----:B0-----:R-:W-:-:S03]  /*3bf0*/  IMAD.WIDE R8, R7, 0x2, R250 ;  /* 0x0000000207087825 */ /* 0x001fc600078e02fa */
[----:B------:R0:W-:Y:S04]  /*3c00*/  STL.64 [R1+0x118], R2 ;  /* 0x0001180201007387 */ /* 0x0001e80000100a00 */
[----:B------:R1:W-:Y:S01]  /*3c10*/  STL.64 [R1+0x110], R8 ;  /* 0x0001100801007387 */ /* 0x0003e20000100a00 */
[----:B--2---:R-:W-:-:S04]  /*3c20*/  IMAD.WIDE R4, R7, 0x2, R248 ;  /* 0x0000000207047825 */ /* 0x004fc800078e02f8 */
[----:B0-----:R-:W-:Y:S02]  /*3c30*/  IMAD.WIDE R2, R7, 0x2, R18 ;  /* 0x0000000207027825 */ /* 0x001fe400078e0212 */
[----:B------:R1:W5:Y:S01]  /*3c40*/  LDL.LU.64 R18, [R1+0x638] ;  /* 0x0006380001127983 */ /* 0x0003620000300a00 */
[----:B------:R-:W-:-:S03]  /*3c50*/  UMOV UR15, 0x80000020 ;  /* 0x80000020000f7882 */ /* 0x000fc60000000000 */
[----:B------:R1:W-:Y:S04]  /*3c60*/  STL.64 [R1+0x108], R4 ;  /* 0x0001080401007387 */ /* 0x0003e80000100a00 */
[----:B------:R1:W-:Y:S02]  /*3c70*/  STL.64 [R1+0x100], R2 ;  /* 0x0001000201007387 */ /* 0x0003e40000100a00 */
.L_x_1:
[----:B------:R0:W-:Y:S01]  /*3c80*/  STL.64 [R1+0x8b0], R164 ;  /* 0x0008b0a401007387 */ /* 0x0001e20000100a00 */
[----:B-1----:R-:W-:Y:S01]  /*3c90*/  MOV R2, UR49 ;  /* 0x0000003100027c02 */ /* 0x002fe20008000f00 */
[----:B------:R-:W-:Y:S02]  /*3ca0*/  ULDC UR12, c[0x0][0x23c] ;  /* 0x00008f00000c7ab9 */ /* 0x000fe40000000800 */
[----:B0-----:R-:W2:Y:S04]  /*3cb0*/  LDL.64 R164, [R1+0x108] ;  /* 0x0001080001a47983 */ /* 0x001ea80000100a00 */
[----:B------:R-:W-:Y:S04]  /*3cc0*/  STL.64 [R1+0x8a8], R166 ;  /* 0x0008a8a601007387 */ /* 0x000fe80000100a00 */
[----:B------:R0:W-:Y:S04]  /*3cd0*/  STL.64 [R1+0x8a0], R168 ;  /* 0x0008a0a801007387 */ /* 0x0001e80000100a00 */
[----:B0-----:R-:W3:Y:S04]  /*3ce0*/  LDL.64 R168, [R1+0x110] ;  /* 0x0001100001a87983 */ /* 0x001ee80000100a00 */
[----:B------:R-:W-:Y:S04]  /*3cf0*/  STL.64 [R1+0x898], R170 ;  /* 0x000898aa01007387 */ /* 0x000fe80000100a00 */
[----:B------:R-:W-:Y:S04]  /*3d00*/  STL.64 [R1+0x890], R172 ;  /* 0x000890ac01007387 */ /* 0x000fe80000100a00 */
[----:B------:R0:W-:Y:S04]  /*3d10*/  STL.64 [R1+0x888], R174 ;  /* 0x000888ae01007387 */ /* 0x0001e80000100a00 */
[----:B0-----:R-:W4:Y:S04]  /*3d20*/  LDL.64 R174, [R1+0xe0] ;  /* 0x0000e00001ae7983 */ /* 0x001f280000100a00 */
[----:B------:R0:W-:Y:S04]  /*3d30*/  STL.64 [R1+0x880], R176 ;  /* 0x000880b001007387 */ /* 0x0001e80000100a00 */
[----:B------:R-:W-:Y:S04]  /*3d40*/  STL [R1+0x87c], R179 ;  /* 0x00087cb301007387 */ /* 0x000fe80000100800 */
        /* <DEDUP_REMOVED lines=95> */
[----:B------:R-:W-:Y:S04]  /*4340*/  STL.64 [R1+0x6f8], R86 ;  /* 0x0006f85601007387 */ /* 0x000fe80000100a00 */
        /* <DEDUP_REMOVED lines=15> */
[----:B------:R-:W-:Y:S04]  /*4440*/  STL [R1+0x678], R51 ;  /* 0x0006783301007387 */ /* 0x000fe80000100800 */
[----:B------:R-:W-:Y:S04]  /*4450*/  STL [R1+0x674], R52 ;  /* 0x0006743401007387 */ /* 0x000fe80000100800 */
[----:B------:R-:W-:Y:S04]  /*4460*/  STL [R1+0x670], R53 ;  /* 0x0006703501007387 */ /* 0x000fe80000100800 */
[----:B------:R-:W-:Y:S04]  /*4470*/  STL [R1+0x66c], R54 ;  /* 0x00066c3601007387 */ /* 0x000fe80000100800 */
[----:B------:R-:W-:Y:S04]  /*4480*/  STL [R1+0x668], R55 ;  /* 0x0006683701007387 */ /* 0x000fe80000100800 */
[----:B------:R-:W3:Y:S04]  /*4490*/  LDL.64 R172, [R1+0x100] ;  /* 0x0001000001ac7983 */ /* 0x000ee80000100a00 */
[----:B------:R-:W3:Y:S04]  /*44a0*/  LDL.64 R166, [R1+0x118] ;  /* 0x0001180001a67983 */ /* 0x000ee80000100a00 */
[----:B------:R1:W-:Y:S04]  /*44b0*/  STL [R1+0x634], R2 ;  /* 0x0006340201007387 */ /* 0x0003e80000100800 */
[----:B0-----:R-:W2:Y:S01]  /*44c0*/  LDL.64 R176, [R1+0x88] ;  /* 0x0000880001b07983 */ /* 0x001ea20000100a00 */
[----:B------:R-:W-:-:S02]  /*44d0*/  ISETP.GT.AND P0, PT, R0, RZ, PT ;  /* 0x000000ff0000720c */ /* 0x000fc40003f04270 */
[----:B-----5:R-:W-:Y:S01]  /*44e0*/  IADD3 R4, P2, R248, UR60, RZ ;  /* 0x0000003cf8047c10 */ /* 0x020fe2000ff5e0ff */
[----:B------:R-:W3:Y:S01]  /*44f0*/  LDL.64 R170, [R1+0x128] ;  /* 0x0001280001aa7983 */ /* 0x000ee20000100a00 */
[----:B------:R-:W-:Y:S02]  /*4500*/  PRMT R15, RZ, 0x7610, R15 ;  /* 0x00007610ff0f7816 */ /* 0x000fe4000000000f */
[----:B-1----:R-:W-:Y:S02]  /*4510*/  IADD3 R2, P1, R250, UR60, RZ ;  /* 0x0000003cfa027c10 */ /* 0x002fe4000ff3e0ff */
[----:B------:R-:W-:Y:S02]  /*4520*/  IADD3.X R5, R249, UR61, RZ, P2, !PT ;  /* 0x0000003df9057c10 */ /* 0x000fe400097fe4ff */
[----:B------:R-:W-:Y:S02]  /*4530*/  IADD3.X R3, R251, UR61, RZ, P1, !PT ;  /* 0x0000003dfb037c10 */ /* 0x000fe40008ffe4ff */
[----:B----4-:R-:W-:Y:S01]  /*4540*/  IADD3 R6, P1, R174, UR60, RZ ;  /* 0x0000003cae067c10 */ /* 0x010fe2000ff3e0ff */
[----:B------:R2:W4:Y:S01]  /*4550*/  @P0 LDG.E.U16 R15, desc[UR6][R4.64] ;  /* 0x00000006040f0981 */ /* 0x000522000c1e1500 */
[----:B------:R-:W-:-:S02]  /*4560*/  PRMT R13, RZ, 0x7610, R13 ;  /* 0x00007610ff0d7816 */ /* 0x000fc4000000000d */
[----:B------:R-:W-:Y:S02]  /*4570*/  IADD3.X R7, R175, UR61, RZ, P1, !PT ;  /* 0x0000003daf077c10 */ /* 0x000fe40008ffe4ff */
[----:B------:R-:W-:Y:S02]  /*4580*/  PRMT R17, RZ, 0x7610, R17 ;  /* 0x00007610ff117816 */ /* 0x000fe40000000011 */
[----:B------:R-:W-:Y:S01]  /*4590*/  PRMT R16, RZ, 0x7610, R16 ;  /* 0x00007610ff107816 */ /* 0x000fe20000000010 */
[----:B------:R0:W4:Y:S01]  /*45a0*/  @P0 LDG.E.U16 R13, desc[UR6][R6.64] ;  /* 0x00000006060d0981 */ /* 0x000122000c1e1500 */
[----:B------:R-:W-:Y:S02]  /*45b0*/  PRMT R139, RZ, 0x7610, R139 ;  /* 0x00007610ff8b7816 */ /* 0x000fe4000000008b */
[----:B------:R-:W-:Y:S01]  /*45c0*/  PRMT R137, RZ, 0x7610, R137 ;  /* 0x00007610ff897816 */ /* 0x000fe20000000089 */
[----:B------:R3:W4:Y:S01]  /*45d0*/  @P0 LDG.E.U16 R17, desc[UR6][R2.64] ;  /* 0x0000000602110981 */ /* 0x000722000c1e1500 */
[----:B------:R-:W-:-:S02]  /*45e0*/  PRMT R138, RZ, 0x7610, R138 ;  /* 0x00007610ff8a7816 */ /* 0x000fc4000000008a */
[----:B------:R-:W-:Y:S02]  /*45f0*/  PRMT R140, RZ, 0x7610, R140 ;  /* 0x00007610ff8c7816 */ /* 0x000fe4000000008c */
[----:B------:R-:W-:Y:S02]  /*4600*/  PRMT R90, RZ, 0x7610, R90 ;  /* 0x00007610ff5a7816 */ /* 0x000fe4000000005a */
[----:B------:R-:W-:Y:S02]  /*4610*/  PRMT R89, RZ, 0x7610, R89 ;  /* 0x00007610ff597816 */ /* 0x000fe40000000059 */
[----:B------:R-:W-:Y:S02]  /*4620*/  PRMT R91, RZ, 0x7610, R91 ;  /* 0x00007610ff5b7816 */ /* 0x000fe4000000005b */
[----:B------:R-:W-:Y:S02]  /*4630*/  PRMT R92, RZ, 0x7610, R92 ;  /* 0x00007610ff5c7816 */ /* 0x000fe4000000005c */
        /* <DEDUP_REMOVED lines=116> */
[----:B-----5:R-:W-:Y:S02]  /*4d80*/  LOP3.LUT R19, R19, R18, RZ, 0x3c, !PT ;  /* 0x0000001213137212 */ /* 0x020fe400078e3cff */
        /* <DEDUP_REMOVED lines=9> */
[----:B------:R-:W-:Y:S01]  /*4e20*/  PRMT R47, RZ, 0x7610, R47 ;  /* 0x00007610ff2f7816 */ /* 0x000fe2000000002f */
[----:B------:R-:W-:Y:S01]  /*4e30*/  UMOV UR13, 0x40000040 ;  /* 0x40000040000d7882 */ /* 0x000fe20000000000 */
[----:B------:R-:W-:Y:S01]  /*4e40*/  MOV R51, UR48 ;  /* 0x0000003000337c02 */ /* 0x000fe20008000f00 */
[----:B------:R-:W-:Y:S01]  /*4e50*/  UMOV UR50, UR14 ;  /* 0x0000000e00327c82 */ /* 0x000fe20008000000 */
[----:B------:R-:W-:Y:S01]  /*4e60*/  UMOV UR51, UR15 ;  /* 0x0000000f00337c82 */ /* 0x000fe20008000000 */
[----:B------:R-:W-:-:S02]  /*4e70*/  MOV R52, UR53 ;  /* 0x0000003500347c02 */ /* 0x000fc40008000f00 */
[----:B------:R-:W-:Y:S02]  /*4e80*/  MOV R53, UR52 ;  /* 0x0000003400357c02 */ /* 0x000fe40008000f00 */
[----:B--2---:R-:W-:Y:S01]  /*4e90*/  IADD3 R4, P3, R176, UR60, RZ ;  /* 0x0000003cb0047c10 */ /* 0x004fe2000ff7e0ff */
[----:B------:R-:W-:Y:S01]  /*4ea0*/  UMOV UR54, UR10 ;  /* 0x0000000a00367c82 */ /* 0x000fe20008000000 */
[----:B------:R-:W-:Y:S01]  /*4eb0*/  UMOV UR55, UR11 ;  /* 0x0000000b00377c82 */ /* 0x000fe20008000000 */
[----:B------:R-:W-:Y:S02]  /*4ec0*/  MOV R54, UR57 ;  /* 0x0000003900367c02 */ /* 0x000fe40008000f00 */
[----:B------:R-:W-:Y:S02]  /*4ed0*/  IADD3.X R5, R177, UR61, RZ, P3, !PT ;  /* 0x0000003db1057c10 */ /* 0x000fe40009ffe4ff */
[----:B0-----:R-:W-:Y:S02]  /*4ee0*/  IADD3 R6, P3, R164, UR60, RZ ;  /* 0x0000003ca4067c10 */ /* 0x001fe4000ff7e0ff */
[----:B------:R-:W-:Y:S01]  /*4ef0*/  ISETP.GT.AND P1, PT, R0, 0x2, PT ;  /* 0x000000020000780c */ /* 0x000fe20003f24270 */
[----:B------:R0:W2:Y:S01]  /*4f00*/  @P0 LDG.E.U16 R16, desc[UR6][R4.64] ;  /* 0x0000000604100981 */ /* 0x0000a2000c1e1500 */
[----:B------:R-:W-:-:S02]  /*4f10*/  IADD3.X R7, R165, UR61, RZ, P3, !PT ;  /* 0x0000003da5077c10 */ /* 0x000fc40009ffe4ff */
[----:B------:R-:W-:Y:S01]  /*4f20*/  MOV R55, UR56 ;  /* 0x0000003800377c02 */ /* 0x000fe20008000f00 */
[----:B------:R-:W4:Y:S01]  /*4f30*/  LDL.64 R164, [R1+0x130] ;  /* 0x0001300001a47983 */ /* 0x000f220000100a00 */
[----:B---3--:R-:W-:-:S04]  /*4f40*/  IADD3 R2, P2, R168, UR60, RZ ;  /* 0x0000003ca8027c10 */ /* 0x008fc8000ff5e0ff */
[----:B------:R-:W-:Y:S02]  /*4f50*/  IADD3.X R3, R169, UR61, RZ, P2, !PT ;  /* 0x0000003da9037c10 */ /* 0x000fe400097fe4ff */
[----:B------:R-:W3:Y:S04]  /*4f60*/  LDL.64 R168, [R1+0x120] ;  /* 0x0001200001a87983 */ /* 0x000ee80000100a00 */
[----:B------:R1:W2:Y:S01]  /*4f70*/  @P1 LDG.E.U16 R139, desc[UR6][R2.64] ;  /* 0x00000006028b1981 */ /* 0x0002a2000c1e1500 */
[----:B0-----:R-:W-:-:S03]  /*4f80*/  IADD3 R4, P2, R166, UR60, RZ ;  /* 0x0000003ca6047c10 */ /* 0x001fc6000ff5e0ff */
[----:B------:R-:W2:Y:S01]  /*4f90*/  @P1 LDG.E.U16 R138, desc[UR6][R6.64] ;  /* 0x00000006068a1981 */ /* 0x000ea2000c1e1500 */
[----:B-1----:R-:W-:-:S04]  /*4fa0*/  IADD3 R2, P0, R172, UR60, RZ ;  /* 0x0000003cac027c10 */ /* 0x002fc8000ff1e0ff */
[----:B------:R-:W-:Y:S02]  /*4fb0*/  IADD3.X R3, R173, UR61, RZ, P0, !PT ;  /* 0x0000003dad037c10 */ /* 0x000fe400087fe4ff */
[----:B------:R-:W-:Y:S01]  /*4fc0*/  IADD3.X R5, R167, UR61, RZ, P2, !PT ;  /* 0x0000003da7057c10 */ /* 0x000fe200097fe4ff */
[----:B------:R-:W2:Y:S04]  /*4fd0*/  LDL.64 R172, [R1+0x138] ;  /* 0x0001380001ac7983 */ /* 0x000ea80000100a00 */
[----:B------:R4:W2:Y:S01]  /*4fe0*/  @P1 LDG.E.U16 R137, desc[UR6][R2.64] ;  /* 0x0000000602891981 */ /* 0x0008a2000c1e1500 */
[----:B------:R-:W-:-:S03]  /*4ff0*/  ISETP.GT.AND P0, PT, R0, 0x3, PT ;  /* 0x000000030000780c */ /* 0x000fc60003f04270 */
[----:B------:R0:W2:Y:S04]  /*5000*/  @P1 LDG.E.U16 R140, desc[UR6][R4.64] ;  /* 0x00000006048c1981 */ /* 0x0000a8000c1e1500 */
[----:B------:R-:W2:Y:S01]  /*5010*/  LDL.64 R166, [R1+0x150] ;  /* 0x0001500001a67983 */ /* 0x000ea20000100a00 */
[----:B----4-:R-:W-:-:S04]  /*5020*/  IADD3 R2, P2, R164, UR60, RZ ;  /* 0x0000003ca4027c10 */ /* 0x010fc8000ff5e0ff */
[----:B------:R-:W-:Y:S02]  /*5030*/  IADD3.X R3, R165, UR61, RZ, P2, !PT ;  /* 0x0000003da5037c10 */ /* 0x000fe400097fe4ff */
[----:B------:R-:W4:Y:S01]  /*5040*/  LDL.64 R164, [R1+0x148] ;  /* 0x0001480001a47983 */ /* 0x000f220000100a00 */
[----:B0-----:R-:W-:Y:S02]  /*5050*/  IADD3 R4, P1, R170, UR60, RZ ;  /* 0x0000003caa047c10 */ /* 0x001fe4000ff3e0ff */
[----:B---3--:R-:W-:Y:S01]  /*5060*/  IADD3 R6, P2, R168, UR60, RZ ;  /* 0x0000003ca8067c10 */ /* 0x008fe2000ff5e0ff */
[----:B------:R-:W3:Y:S01]  /*5070*/  @P0 LDG.E.U16 R91, desc[UR6][R2.64] ;  /* 0x00000006025b0981 */ /* 0x000ee2000c1e1500 */
[----:B------:R-:W-:Y:S02]  /*5080*/  IADD3.X R5, R171, UR61, RZ, P1, !PT ;  /* 0x0000003dab057c10 */ /* 0x000fe40008ffe4ff */
[----:B------:R-:W-:Y:S01]  /*5090*/  IADD3.X R7, R169, UR61, RZ, P2, !PT ;  /* 0x0000003da9077c10 */ /* 0x000fe200097fe4ff */
[----:B------:R-:W3:Y:S04]  /*50a0*/  LDL.64 R170, [R1+0x140] ;  /* 0x0001400001aa7983 */ /* 0x000ee80000100a00 */
[----:B------:R2:W3:Y:S04]  /*50b0*/  @P0 LDG.E.U16 R90, desc[UR6][R4.64] ;  /* 0x00000006045a0981 */ /* 0x0004e8000c1e1500 */
[----:B------:R4:W3:Y:S04]  /*50c0*/  @P0 LDG.E.U16 R89, desc[UR6][R6.64] ;  /* 0x0000000606590981 */ /* 0x0008e8000c1e1500 */
[----:B------:R-:W3:Y:S01]  /*50d0*/  LDL.64 R168, [R1+0x158] ;  /* 0x0001580001a87983 */ /* 0x000ee20000100a00 */
[----:B--2---:R-:W-:-:S04]  /*50e0*/  IADD3 R4, P3, R172, UR60, RZ ;  /* 0x0000003cac047c10 */ /* 0x004fc8000ff7e0ff */
[----:B------:R-:W-:Y:S02]  /*50f0*/  IADD3.X R5, R173, UR61, RZ, P3, !PT ;  /* 0x0000003dad057c10 */ /* 0x000fe40009ffe4ff */
[----:B------:R-:W-:Y:S01]  /*5100*/  ISETP.GT.AND P1, PT, R0, 0x4, PT ;  /* 0x000000040000780c */ /* 0x000fe20003f24270 */
[----:B------:R-:W2:Y:S04]  /*5110*/  LDL.64 R172, [R1+0x168] ;  /* 0x0001680001ac7983 */ /* 0x000ea80000100a00 */
[----:B------:R3:W2:Y:S01]  /*5120*/  @P0 LDG.E.U16 R92, desc[UR6][R4.64] ;  /* 0x00000006045c0981 */ /* 0x0006a2000c1e1500 */
[----:B----4-:R-:W-:-:S04]  /*5130*/  IADD3 R6, P3, R164, UR60, RZ ;  /* 0x0000003ca4067c10 */ /* 0x010fc8000ff7e0ff */
[----:B------:R-:W-:Y:S02]  /*5140*/  IADD3.X R7, R165, UR61, RZ, P3, !PT ;  /* 0x0000003da5077c10 */ /* 0x000fe40009ffe4ff */
[----:B------:R-:W4:Y:S01]  /*5150*/  LDL.64 R164, [R1+0x170] ;  /* 0x0001700001a47983 */ /* 0x000f220000100a00 */
[----:B------:R-:W-:-:S03]  /*5160*/  IADD3 R2, P2, R166, UR60, RZ ;  /* 0x0000003ca6027c10 */ /* 0x000fc6000ff5e0ff */
[----:B------:R-:W2:Y:S01]  /*5170*/  @P1 LDG.E.U16 R106, desc[UR6][R6.64] ;  /* 0x00000006066a1981 */ /* 0x000ea2000c1e1500 */
[----:B------:R-:W-:-:S03]  /*5180*/  IADD3.X R3, R167, UR61, RZ, P2, !PT ;  /* 0x0000003da7037c10 */ /* 0x000fc600097fe4ff */
[----:B------:R-:W2:Y:S04]  /*5190*/  LDL.64 R166, [R1+0x160] ;  /* 0x0001600001a67983 */ /* 0x000ea80000100a00 */
[----:B------:R0:W2:Y:S01]  /*51a0*/  @P1 LDG.E.U16 R107, desc[UR6][R2.64] ;  /* 0x00000006026b1981 */ /* 0x0000a2000c1e1500 */
[----:B---3--:R-:W-:Y:S02]  /*51b0*/  IADD3 R4, P2, R168, UR60, RZ ;  /* 0x0000003ca8047c10 */ /* 0x008fe4000ff5e0ff */
[----:B0-----:R-:W-:-:S04]  /*51c0*/  IADD3 R2, P0, R170, UR60, RZ ;  /* 0x0000003caa027c10 */ /* 0x001fc8000ff1e0ff */
[----:B------:R-:W-:Y:S02]  /*51d0*/  IADD3.X R3, R171, UR61, RZ, P0, !PT ;  /* 0x0000003dab037c10 */ /* 0x000fe400087fe4ff */
[----:B------:R-:W-:Y:S01]  /*51e0*/  IADD3.X R5, R169, UR61, RZ, P2, !PT ;  /* 0x0000003da9057c10 */ /* 0x000fe200097fe4ff */
[----:B------:R-:W3:Y:S04]  /*51f0*/  LDL.64 R170, [R1+0x178] ;  /* 0x0001780001aa7983 */ /* 0x000ee80000100a00 */
[----:B------:R4:W3:Y:S01]  /*5200*/  @P1 LDG.E.U16 R105, desc[UR6][R2.64] ;  /* 0x0000000602691981 */ /* 0x0008e2000c1e1500 */
[----:B------:R-:W-:-:S03]  /*5210*/  ISETP.GT.AND P0, PT, R0, 0x5, PT ;  /* 0x000000050000780c */ /* 0x000fc60003f04270 */
[----:B------:R2:W3:Y:S04]  /*5220*/  @P1 LDG.E.U16 R108, desc[UR6][R4.64] ;  /* 0x00000006046c1981 */ /* 0x0004e8000c1e1500 */
[----:B------:R-:W3:Y:S01]  /*5230*/  LDL.64 R168, [R1+0x190] ;  /* 0x0001900001a87983 */ /* 0x000ee20000100a00 */
[----:B----4-:R-:W-:-:S04]  /*5240*/  IADD3 R2, P2, R164, UR60, RZ ;  /* 0x0000003ca4027c10 */ /* 0x010fc8000ff5e0ff */
[----:B------:R-:W-:Y:S02]  /*5250*/  IADD3.X R3, R165, UR61, RZ, P2, !PT ;  /* 0x0000003da5037c10 */ /* 0x000fe400097fe4ff */
[----:B------:R-:W4:Y:S01]  /*5260*/  LDL.64 R164, [R1+0x188] ;  /* 0x0001880001a47983 */ /* 0x000f220000100a00 */
[----:B--2---:R-:W-:Y:S02]  /*5270*/  IADD3 R4, P1, R172, UR60, RZ ;  /* 0x0000003cac047c10 */ /* 0x004fe4000ff3e0ff */
[----:B------:R-:W-:Y:S01]  /*5280*/  IADD3 R6, P2, R166, UR60, RZ ;  /* 0x0000003ca6067c10 */ /* 0x000fe2000ff5e0ff */
[----:B------:R-:W2:Y:S01]  /*5290*/  @P0 LDG.E.U16 R27, desc[UR6][R2.64] ;  /* 0x00000006021b0981 */ /* 0x000ea2000c1e1500 */
[----:B------:R-:W-:Y:S02]  /*52a0*/  IADD3.X R5, R173, UR61, RZ, P1, !PT ;  /* 0x0000003dad057c10 */ /* 0x000fe40008ffe4ff */
[----:B------:R-:W-:Y:S01]  /*52b0*/  IADD3.X R7, R167, UR61, RZ, P2, !PT ;  /* 0x0000003da7077c10 */ /* 0x000fe200097fe4ff */
[----:B------:R-:W2:Y:S04]  /*52c0*/  LDL.64 R172, [R1+0x180] ;  /* 0x0001800001ac7983 */ /* 0x000ea80000100a00 */
[----:B------:R3:W2:Y:S04]  /*52d0*/  @P0 LDG.E.U16 R26, desc[UR6][R4.64] ;  /* 0x00000006041a0981 */ /* 0x0006a8000c1e1500 */
[----:B------:R4:W2:Y:S04]  /*52e0*/  @P0 LDG.E.U16 R25, desc[UR6][R6.64] ;  /* 0x0000000606190981 */ /* 0x0008a8000c1e1500 */
[----:B------:R-:W2:Y:S01]  /*52f0*/  LDL.64 R166, [R1+0x198] ;  /* 0x0001980001a67983 */ /* 0x000ea20000100a00 */
[----:B---3--:R-:W-:-:S04]  /*5300*/  IADD3 R4, P3, R170, UR60, RZ ;  /* 0x0000003caa047c10 */ /* 0x008fc8000ff7e0ff */
[----:B------:R-:W-:Y:S02]  /*5310*/  IADD3.X R5, R171, UR61, RZ, P3, !PT ;  /* 0x0000003dab057c10 */ /* 0x000fe40009ffe4ff */
[----:B------:R-:W-:Y:S01]  /*5320*/  ISETP.GT.AND P1, PT, R0, 0x6, PT ;  /* 0x000000060000780c */ /* 0x000fe20003f24270 */
[----:B------:R-:W3:Y:S04]  /*5330*/  LDL.64 R170, [R1+0x1a8] ;  /* 0x0001a80001aa7983 */ /* 0x000ee80000100a00 */
[----:B------:R2:W3:Y:S01]  /*5340*/  @P0 LDG.E.U16 R28, desc[UR6][R4.64] ;  /* 0x00000006041c0981 */ /* 0x0004e2000c1e1500 */
[----:B----4-:R-:W-:-:S04]  /*5350*/  IADD3 R6, P3, R164, UR60, RZ ;  /* 0x0000003ca4067c10 */ /* 0x010fc8000ff7e0ff */
[----:B------:R-:W-:Y:S02]  /*5360*/  IADD3.X R7, R165, UR61, RZ, P3, !PT ;  /* 0x0000003da5077c10 */ /* 0x000fe40009ffe4ff */
[----:B------:R-:W4:Y:S01]  /*5370*/  LDL.64 R164, [R1+0x1b0] ;  /* 0x0001b00001a47983 */ /* 0x000f220000100a00 */
[----:B------:R-:W-:-:S03]  /*5380*/  IADD3 R2, P2, R168, UR60, RZ ;  /* 0x0000003ca8027c10 */ /* 0x000fc6000ff5e0ff */
[----:B------:R-:W3:Y:S01]  /*5390*/  @P1 LDG.E.U16 R79, desc[UR6][R6.64] ;  /* 0x00000006064f1981 */ /* 0x000ee2000c1e1500 */
[----:B------:R-:W-:-:S03]  /*53a0*/  IADD3.X R3, R169, UR61, RZ, P2, !PT ;  /* 0x0000003da9037c10 */ /* 0x000fc600097fe4ff */
[----:B------:R-:W3:Y:S04]  /*53b0*/  LDL.64 R168, [R1+0x1a0] ;  /* 0x0001a00001a87983 */ /* 0x000ee80000100a00 */
[----:B------:R0:W3:Y:S01]  /*53c0*/  @P1 LDG.E.U16 R78, desc[UR6][R2.64] ;  /* 0x00000006024e1981 */ /* 0x0000e2000c1e1500 */
[----:B--2---:R-:W-:Y:S02]  /*53d0*/  IADD3 R4, P2, R166, UR60, RZ ;  /* 0x0000003ca6047c10 */ /* 0x004fe4000ff5e0ff */
[----:B0-----:R-:W-:-:S04]  /*53e0*/  IADD3 R2, P0, R172, UR60, RZ ;  /* 0x0000003cac027c10 */ /* 0x001fc8000ff1e0ff */
        /* <DEDUP_REMOVED lines=10> */
[----:B---3--:R-:W-:Y:S02]  /*5490*/  IADD3 R4, P1, R170, UR60, RZ ;  /* 0x0000003caa047c10 */ /* 0x008fe4000ff3e0ff */
[----:B------:R-:W-:Y:S01]  /*54a0*/  IADD3 R6, P2, R168, UR60, RZ ;  /* 0x0000003ca8067c10 */ /* 0x000fe2000ff5e0ff */
        /* <DEDUP_REMOVED lines=161> */
[----:B------:R4:W3:Y:S04]  /*5ec0*/  @P1 LDG.E.U16 R12, desc[UR6][R2.64] ;  /* 0x00000006020c1981 */ /* 0x0008e8000c1e1500 */
[----:B------:R-:W3:Y:S01]  /*5ed0*/  LDL.64 R168, [R1+0x310] ;  /* 0x0003100001a87983 */ /* 0x000ee20000100a00 */
[----:B------:R-:W-:-:S03]  /*5ee0*/  ISETP.GT.AND P0, PT, R0, 0x11, PT ;  /* 0x000000110000780c */ /* 0x000fc60003f04270 */
[----:B------:R2:W3:Y:S01]  /*5ef0*/  @P1 LDG.E.U16 R180, desc[UR6][R4.64] ;  /* 0x0000000604b41981 */ /* 0x0004e2000c1e1500 */
        /* <DEDUP_REMOVED lines=14> */
[----:B------:R-:W3:Y:S01]  /*5fe0*/  LDL.64 R170, [R1+0x328] ;  /* 0x0003280001aa7983 */ /* 0x000ee20000100a00 */
[----:B------:R-:W-:Y:S02]  /*5ff0*/  IADD3 R2, P2, R168, UR60, RZ ;  /* 0x0000003ca8027c10 */ /* 0x000fe4000ff5e0ff */
[----:B------:R-:W-:Y:S01]  /*6000*/  ISETP.GT.AND P1, PT, R0, 0x12, PT ;  /* 0x000000120000780c */ /* 0x000fe20003f24270 */
[----:B------:R-:W3:Y:S01]  /*6010*/  @P0 LDG.E.U16 R132, desc[UR6][R4.64] ;  /* 0x0000000604840981 */ /* 0x000ee2000c1e1500 */
[----:B------:R-:W-:-:S03]  /*6020*/  IADD3.X R3, R169, UR61, RZ, P2, !PT ;  /* 0x0000003da9037c10 */ /* 0x000fc600097fe4ff */
[----:B------:R-:W3:Y:S08]  /*6030*/  LDL.64 R168, [R1+0x320] ;  /* 0x0003200001a87983 */ /* 0x000ef00000100a00 */
[----:B------:R2:W3:Y:S01]  /*6040*/  @P1 LDG.E.U16 R147, desc[UR6][R2.64] ;  /* 0x0000000602931981 */ /* 0x0004e2000c1e1500 */
[----:B----4-:R-:W-:-:S04]  /*6050*/  IADD3 R6, P3, R164, UR60, RZ ;  /* 0x0000003ca4067c10 */ /* 0x010fc8000ff7e0ff */
[----:B------:R-:W-:Y:S02]  /*6060*/  IADD3.X R7, R165, UR61, RZ, P3, !PT ;  /* 0x0000003da5077c10 */ /* 0x000fe40009ffe4ff */
[----:B------:R-:W4:Y:S01]  /*6070*/  LDL.64 R164, [R1+0x330] ;  /* 0x0003300001a47983 */ /* 0x000f220000100a00 */
[----:B--2---:R-:W-:-:S03]  /*6080*/  IADD3 R2, P0, R172, UR60, RZ ;  /* 0x0000003cac027c10 */ /* 0x004fc6000ff1e0ff */
[----:B------:R-:W2:Y:S01]  /*6090*/  @P1 LDG.E.U16 R146, desc[UR6][R6.64] ;  /* 0x0000000606921981 */ /* 0x000ea2000c1e1500 */
[----:B------:R-:W-:-:S03]  /*60a0*/  IADD3.X R3, R173, UR61, RZ, P0, !PT ;  /* 0x0000003dad037c10 */ /* 0x000fc600087fe4ff */
[----:B------:R-:W2:Y:S04]  /*60b0*/  LDL.64 R172, [R1+0x338] ;  /* 0x0003380001ac7983 */ /* 0x000ea80000100a00 */
[----:B------:R-:W2:Y:S01]  /*60c0*/  @P1 LDG.E.U16 R145, desc[UR6][R2.64] ;  /* 0x0000000602911981 */ /* 0x000ea2000c1e1500 */
[----:B------:R-:W-:-:S04]  /*60d0*/  IADD3 R4, P2, R166, UR60, RZ ;  /* 0x0000003ca6047c10 */ /* 0x000fc8000ff5e0ff */
[----:B------:R-:W-:Y:S02]  /*60e0*/  IADD3.X R5, R167, UR61, RZ, P2, !PT ;  /* 0x0000003da7057c10 */ /* 0x000fe400097fe4ff */
[----:B------:R-:W2:Y:S04]  /*60f0*/  LDL.64 R166, [R1+0x350] ;  /* 0x0003500001a67983 */ /* 0x000ea80000100a00 */
[----:B------:R3:W2:Y:S02]  /*6100*/  @P1 LDG.E.U16 R148, desc[UR6][R4.64] ;  /* 0x0000000604941981 */ /* 0x0006a4000c1e1500 */
[----:B---3--:R-:W-:-:S04]  /*6110*/  IADD3 R4, P1, R170, UR60, RZ ;  /* 0x0000003caa047c10 */ /* 0x008fc8000ff3e0ff */
[----:B------:R-:W-:Y:S02]  /*6120*/  IADD3.X R5, R171, UR61, RZ, P1, !PT ;  /* 0x0000003dab057c10 */ /* 0x000fe40008ffe4ff */
[----:B------:R-:W3:Y:S01]  /*6130*/  LDL.64 R170, [R1+0x340] ;  /* 0x0003400001aa7983 */ /* 0x000ee20000100a00 */
[----:B----4-:R-:W-:-:S04]  /*6140*/  IADD3 R2, P2, R164, UR60, RZ ;  /* 0x0000003ca4027c10 */ /* 0x010fc8000ff5e0ff */
[----:B------:R-:W-:Y:S02]  /*6150*/  IADD3.X R3, R165, UR61, RZ, P2, !PT ;  /* 0x0000003da5037c10 */ /* 0x000fe400097fe4ff */
[----:B------:R-:W4:Y:S01]  /*6160*/  LDL.64 R164, [R1+0x348] ;  /* 0x0003480001a47983 */ /* 0x000f220000100a00 */
[----:B------:R-:W-:-:S04]  /*6170*/  IADD3 R6, P2, R168, UR60, RZ ;  /* 0x0000003ca8067c10 */ /* 0x000fc8000ff5e0ff */
[----:B------:R-:W-:Y:S02]  /*6180*/  IADD3.X R7, R169, UR61, RZ, P2, !PT ;  /* 0x0000003da9077c10 */ /* 0x000fe400097fe4ff */
[----:B------:R-:W4:Y:S01]  /*6190*/  LDL.64 R168, [R1+0x358] ;  /* 0x0003580001a87983 */ /* 0x000f220000100a00 */
[C---:B------:R-:W-:Y:S02]  /*61a0*/  ISETP.GT.AND P0, PT, R0.reuse, 0x13, PT ;  /* 0x000000130000780c */ /* 0x040fe40003f04270 */
[----:B------:R-:W-:-:S11]  /*61b0*/  ISETP.GT.AND P1, PT, R0, 0x14, PT ;  /* 0x000000140000780c */ /* 0x000fd60003f24270 */
[----:B------:R2:W4:Y:S04]  /*61c0*/  @P0 LDG.E.U16 R98, desc[UR6][R4.64] ;  /* 0x0000000604620981 */ /* 0x000528000c1e1500 */
[----:B------:R0:W4:Y:S04]  /*61d0*/  @P0 LDG.E.U16 R99, desc[UR6][R2.64] ;  /* 0x0000000602630981 */ /* 0x000128000c1e1500 */
[----:B------:R-:W4:Y:S01]  /*61e0*/  @P0 LDG.E.U16 R97, desc[UR6][R6.64] ;  /* 0x0000000606610981 */ /* 0x000f22000c1e1500 */
[----:B--2---:R-:W-:-:S04]  /*61f0*/  IADD3 R4, P3, R172, UR60, RZ ;  /* 0x0000003cac047c10 */ /* 0x004fc8000ff7e0ff */
[----:B------:R-:W-:Y:S02]  /*6200*/  IADD3.X R5, R173, UR61, RZ, P3, !PT ;  /* 0x0000003dad057c10 */ /* 0x000fe40009ffe4ff */
[----:B0-----:R-:W-:Y:S01]  /*6210*/  IADD3 R2, P2, R166, UR60, RZ ;  /* 0x0000003ca6027c10 */ /* 0x001fe2000ff5e0ff */
[----:B------:R-:W2:Y:S03]  /*6220*/  LDL.64 R172, [R1+0x360] ;  /* 0x0003600001ac7983 */ /* 0x000ea60000100a00 */
[----:B------:R-:W-:Y:S01]  /*6230*/  IADD3.X R3, R167, UR61, RZ, P2, !PT ;  /* 0x0000003da7037c10 */ /* 0x000fe200097fe4ff */
[----:B------:R-:W2:Y:S04]  /*6240*/  @P0 LDG.E.U16 R100, desc[UR6][R4.64] ;  /* 0x0000000604640981 */ /* 0x000ea8000c1e1500 */
[----:B------:R3:W2:Y:S04]  /*6250*/  @P1 LDG.E.U16 R115, desc[UR6][R2.64] ;  /* 0x0000000602731981 */ /* 0x0006a8000c1e1500 */
[----:B------:R-:W2:Y:S01]  /*6260*/  LDL.64 R166, [R1+0x370] ;  /* 0x0003700001a67983 */ /* 0x000ea20000100a00 */
[----:B---3--:R-:W-:-:S04]  /*6270*/  IADD3 R2, P0, R170, UR60, RZ ;  /* 0x0000003caa027c10 */ /* 0x008fc8000ff1e0ff */
[----:B------:R-:W-:Y:S02]  /*6280*/  IADD3.X R3, R171, UR61, RZ, P0, !PT ;  /* 0x0000003dab037c10 */ /* 0x000fe400087fe4ff */
[----:B------:R-:W3:Y:S01]  /*6290*/  LDL.64 R170, [R1+0x378] ;  /* 0x0003780001aa7983 */ /* 0x000ee20000100a00 */
[----:B----4-:R-:W-:-:S03]  /*62a0*/  IADD3 R6, P3, R164, UR60, RZ ;  /* 0x0000003ca4067c10 */ /* 0x010fc6000ff7e0ff */
[----:B------:R2:W4:Y:S01]  /*62b0*/  @P1 LDG.E.U16 R113, desc[UR6][R2.64] ;  /* 0x0000000602711981 */ /* 0x000522000c1e1500 */
[----:B------:R-:W-:-:S03]  /*62c0*/  IADD3.X R7, R165, UR61, RZ, P3, !PT ;  /* 0x0000003da5077c10 */ /* 0x000fc60009ffe4ff */
[----:B------:R-:W3:Y:S01]  /*62d0*/  LDL.64 R164, [R1+0x368] ;  /* 0x0003680001a47983 */ /* 0x000ee20000100a00 */
[----:B------:R-:W-:Y:S02]  /*62e0*/  IADD3 R4, P2, R168, UR60, RZ ;  /* 0x0000003ca8047c10 */ /* 0x000fe4000ff5e0ff */
[----:B------:R-:W-:Y:S01]  /*62f0*/  ISETP.GT.AND P0, PT, R0, 0x15, PT ;  /* 0x000000150000780c */ /* 0x000fe20003f04270 */
[----:B------:R0:W4:Y:S01]  /*6300*/  @P1 LDG.E.U16 R114, desc[UR6][R6.64] ;  /* 0x0000000606721981 */ /* 0x000122000c1e1500 */
[----:B------:R-:W-:-:S03]  /*6310*/  IADD3.X R5, R169, UR61, RZ, P2, !PT ;  /* 0x0000003da9057c10 */ /* 0x000fc600097fe4ff */
[----:B------:R-:W4:Y:S04]  /*6320*/  LDL.64 R168, [R1+0x390] ;  /* 0x0003900001a87983 */ /* 0x000f280000100a00 */
[----:B------:R3:W4:Y:S01]  /*6330*/  @P1 LDG.E.U16 R116, desc[UR6][R4.64] ;  /* 0x0000000604741981 */ /* 0x000722000c1e1500 */
[----:B--2---:R-:W-:-:S04]  /*6340*/  IADD3 R2, P2, R166, UR60, RZ ;  /* 0x0000003ca6027c10 */ /* 0x004fc8000ff5e0ff */
[----:B------:R-:W-:Y:S02]  /*6350*/  IADD3.X R3, R167, UR61, RZ, P2, !PT ;  /* 0x0000003da7037c10 */ /* 0x000fe400097fe4ff */
[----:B------:R-:W2:Y:S01]  /*6360*/  LDL.64 R166, [R1+0x388] ;  /* 0x0003880001a67983 */ /* 0x000ea20000100a00 */
[----:B0-----:R-:W-:-:S03]  /*6370*/  IADD3 R6, P2, R172, UR60, RZ ;  /* 0x0000003cac067c10 */ /* 0x001fc6000ff5e0ff */
[----:B------:R4:W2:Y:S01]  /*6380*/  @P0 LDG.E.U16 R86, desc[UR6][R2.64] ;  /* 0x0000000602560981 */ /* 0x0008a2000c1e1500 */
[----:B------:R-:W-:-:S05]  /*6390*/  IADD3.X R7, R173, UR61, RZ, P2, !PT ;  /* 0x0000003dad077c10 */ /* 0x000fca00097fe4ff */
[----:B------:R-:W2:Y:S01]  /*63a0*/  @P0 LDG.E.U16 R33, desc[UR6][R6.64] ;  /* 0x0000000606210981 */ /* 0x000ea2000c1e1500 */
[----:B---3--:R-:W-:-:S04]  /*63b0*/  IADD3 R4, P1, R164, UR60, RZ ;  /* 0x0000003ca4047c10 */ /* 0x008fc8000ff3e0ff */
[----:B------:R-:W-:Y:S02]  /*63c0*/  IADD3.X R5, R165, UR61, RZ, P1, !PT ;  /* 0x0000003da5057c10 */ /* 0x000fe40008ffe4ff */
[----:B------:R-:W3:Y:S04]  /*63d0*/  LDL.LU.64 R164, [R1+0x8b0] ;  /* 0x0008b00001a47983 */ /* 0x000ee80000300a00 */
[----:B------:R0:W3:Y:S01]  /*63e0*/  @P0 LDG.E.U16 R87, desc[UR6][R4.64] ;  /* 0x0000000604570981 */ /* 0x0000e2000c1e1500 */
[----:B----4-:R-:W-:-:S03]  /*63f0*/  IADD3 R2, P2, R168, UR60, RZ ;  /* 0x0000003ca8027c10 */ /* 0x010fc6000ff5e0ff */
[----:B------:R-:W4:Y:S01]  /*6400*/  LDL.64 R172, [R1+0x398] ;  /* 0x0003980001ac7983 */ /* 0x000f220000100a00 */
[----:B0-----:R-:W-:-:S04]  /*6410*/  IADD3 R4, P3, R170, UR60, RZ ;  /* 0x0000003caa047c10 */ /* 0x001fc8000ff7e0ff */
[----:B------:R-:W-:Y:S02]  /*6420*/  IADD3.X R5, R171, UR61, RZ, P3, !PT ;  /* 0x0000003dab057c10 */ /* 0x000fe40009ffe4ff */
[----:B------:R-:W-:Y:S01]  /*6430*/  IADD3.X R3, R169, UR61, RZ, P2, !PT ;  /* 0x0000003da9037c10 */ /* 0x000fe200097fe4ff */
[----:B------:R-:W3:Y:S04]  /*6440*/  LDL.64 R170, [R1+0x3a8] ;  /* 0x0003a80001aa7983 */ /* 0x000ee80000100a00 */
[----:B------:R-:W3:Y:S04]  /*6450*/  @P0 LDG.E.U16 R85, desc[UR6][R4.64] ;  /* 0x0000000604550981 */ /* 0x000ee8000c1e1500 */
[----:B------:R-:W3:Y:S04]  /*6460*/  LDL.64 R168, [R1+0x3b0] ;  /* 0x0003b00001a87983 */ /* 0x000ee80000100a00 */
[----:B------:R-:W4:Y:S01]  /*6470*/  LDL.64 R4, [R1+0x380] ;  /* 0x0003800001047983 */ /* 0x000f220000100a00 */
[----:B------:R-:W-:-:S02]  /*6480*/  ISETP.GT.AND P1, PT, R0, 0x16, PT ;  /* 0x000000160000780c */ /* 0x000fc40003f24270 */
[----:B--2---:R-:W-:-:S04]  /*6490*/  IADD3 R6, P3, R166, UR60, RZ ;  /* 0x0000003ca6067c10 */ /* 0x004fc8000ff7e0ff */
[----:B------:R-:W-:-:S07]  /*64a0*/  IADD3.X R7, R167, UR61, RZ, P3, !PT ;  /* 0x0000003da7077c10 */ /* 0x000fce0009ffe4ff */
[----:B------:R-:W2:Y:S04]  /*64b0*/  @P1 LDG.E.U16 R70, desc[UR6][R2.64] ;  /* 0x0000000602461981 */ /* 0x000ea8000c1e1500 */
[----:B------:R-:W2:Y:S04]  /*64c0*/  LDL.64 R166, [R1+0x3a0] ;  /* 0x0003a00001a67983 */ /* 0x000ea80000100a00 */
[----:B------:R4:W2:Y:S02]  /*64d0*/  @P1 LDG.E.U16 R71, desc[UR6][R6.64] ;  /* 0x0000000606471981 */ /* 0x0008a4000c1e1500 */
[----:B----4-:R-:W-:Y:S01]  /*64e0*/  IMAD.MOV.U32 R7, RZ, RZ, R5 ;  /* 0x000000ffff077224 */ /* 0x010fe200078e0005 */
[----:B------:R-:W-:Y:S01]  /*64f0*/  IADD3 R2, P0, R4, UR60, RZ ;  /* 0x0000003c04027c10 */ /* 0x000fe2000ff1e0ff */
[----:B------:R-:W-:Y:S01]  /*6500*/  IMAD.MOV.U32 R6, RZ, RZ, R4 ;  /* 0x000000ffff067224 */ /* 0x000fe200078e0004 */
[----:B------:R-:W-:-:S02]  /*6510*/  IADD3 R4, P2, R172, UR60, RZ ;  /* 0x0000003cac047c10 */ /* 0x000fc4000ff5e0ff */
[----:B------:R-:W-:Y:S02]  /*6520*/  IADD3.X R3, R7, UR61, RZ, P0, !PT ;  /* 0x0000003d07037c10 */ /* 0x000fe400087fe4ff */
[----:B------:R-:W-:Y:S02]  /*6530*/  IADD3.X R5, R173, UR61, RZ, P2, !PT ;  /* 0x0000003dad057c10 */ /* 0x000fe400097fe4ff */
[----:B------:R-:W4:Y:S04]  /*6540*/  LDL.64 R172, [R1+0x3b8] ;  /* 0x0003b80001ac7983 */ /* 0x000f280000100a00 */
[----:B------:R3:W4:Y:S01]  /*6550*/  @P1 LDG.E.U16 R72, desc[UR6][R2.64] ;  /* 0x0000000602481981 */ /* 0x000722000c1e1500 */
[----:B------:R-:W-:-:S03]  /*6560*/  ISETP.GT.AND P0, PT, R0, 0x17, PT ;  /* 0x000000170000780c */ /* 0x000fc60003f04270 */
[----:B------:R0:W4:Y:S01]  /*6570*/  @P1 LDG.E.U16 R69, desc[UR6][R4.64] ;  /* 0x0000000604451981 */ /* 0x000122000c1e1500 */
[----:B---3--:R-:W-:-:S04]  /*6580*/  IADD3 R2, P2, R168, UR60, RZ ;  /* 0x0000003ca8027c10 */ /* 0x008fc8000ff5e0ff */
[----:B------:R-:W-:Y:S02]  /*6590*/  IADD3.X R3, R169, UR61, RZ, P2, !PT ;  /* 0x0000003da9037c10 */ /* 0x000fe400097fe4ff */
[----:B------:R-:W3:Y:S01]  /*65a0*/  LDL.64 R168, [R1+0x3d0] ;  /* 0x0003d00001a87983 */ /* 0x000ee20000100a00 */
[----:B0-----:R-:W-:Y:S02]  /*65b0*/  IADD3 R4, P1, R170, UR60, RZ ;  /* 0x0000003caa047c10 */ /* 0x001fe4000ff3e0ff */
[----:B--2---:R-:W-:Y:S01]  /*65c0*/  IADD3 R6, P2, R166, UR60, RZ ;  /* 0x0000003ca6067c10 */ /* 0x004fe2000ff5e0ff */
[----:B------:R4:W2:Y:S01]  /*65d0*/  @P0 LDG.E.U16 R35, desc[UR6][R2.64] ;  /* 0x0000000602230981 */ /* 0x0008a2000c1e1500 */
[----:B------:R-:W-:-:S03]  /*65e0*/  IADD3.X R5, R171, UR61, RZ, P1, !PT ;  /* 0x0000003dab057c10 */ /* 0x000fc60008ffe4ff */
[----:B------:R-:W2:Y:S01]  /*65f0*/  LDL.64 R170, [R1+0x3c8] ;  /* 0x0003c80001aa7983 */ /* 0x000ea20000100a00 */
[----:B------:R-:W-:-:S03]  /*6600*/  IADD3.X R7, R167, UR61, RZ, P2, !PT ;  /* 0x0000003da7077c10 */ /* 0x000fc600097fe4ff */
[----:B------:R-:W2:Y:S04]  /*6610*/  LDL.LU.64 R166, [R1+0x8a8] ;  /* 0x0008a80001a67983 */ /* 0x000ea80000300a00 */
[----:B------:R-:W2:Y:S01]  /*6620*/  @P0 LDG.E.U16 R56, desc[UR6][R6.64] ;  /* 0x0000000606380981 */ /* 0x000ea2000c1e1500 */
[----:B------:R-:W-:-:S03]  /*6630*/  ISETP.GT.AND P2, PT, R0, 0x18, PT ;  /* 0x000000180000780c */ /* 0x000fc60003f44270 */
[----:B------:R3:W2:Y:S04]  /*6640*/  @P0 LDG.E.U16 R34, desc[UR6][R4.64] ;  /* 0x0000000604220981 */ /* 0x0006a8000c1e1500 */
[----:B------:R-:W2:Y:S01]  /*6650*/  LDL.64 R6, [R1+0x3c0] ;  /* 0x0003c00001067983 */ /* 0x000ea20000100a00 */
[----:B----4-:R-:W-:-:S04]  /*6660*/  IADD3 R2, P1, R172, UR60, RZ ;  /* 0x0000003cac027c10 */ /* 0x010fc8000ff3e0ff */
[----:B------:R-:W-:Y:S02]  /*6670*/  IADD3.X R3, R173, UR61, RZ, P1, !PT ;  /* 0x0000003dad037c10 */ /* 0x000fe40008ffe4ff */
[----:B------:R-:W4:Y:S04]  /*6680*/  LDL.64 R172, [R1+0x3d8] ;  /* 0x0003d80001ac7983 */ /* 0x000f280000100a00 */
[----:B------:R2:W4:Y:S01]  /*6690*/  @P0 LDG.E.U16 R36, desc[UR6][R2.64] ;  /* 0x0000000602240981 */ /* 0x000522000c1e1500 */
[----:B---3--:R-:W-:-:S04]  /*66a0*/  IADD3 R4, P1, R168, UR60, RZ ;  /* 0x0000003ca8047c10 */ /* 0x008fc8000ff3e0ff */
[----:B------:R-:W-:Y:S02]  /*66b0*/  IADD3.X R5, R169, UR61, RZ, P1, !PT ;  /* 0x0000003da9057c10 */ /* 0x000fe40008ffe4ff */
[----:B------:R-:W3:Y:S04]  /*66c0*/  LDL.LU.64 R168, [R1+0x8a0] ;  /* 0x0008a00001a87983 */ /* 0x000ee80000300a00 */
[----:B------:R-:W3:Y:S04]  /*66d0*/  @P2 LDG.E.U16 R183, desc[UR6][R4.64] ;  /* 0x0000000604b72981 */ /* 0x000ee8000c1e1500 */
[----:B------:R-:W3:Y:S01]  /*66e0*/  LDL.64 R4, [R1+0x3f0] ;  /* 0x0003f00001047983 */ /* 0x000ee20000100a00 */
[----:B--2---:R-:W-:-:S04]  /*66f0*/  IADD3 R2, P0, R170, UR60, RZ ;  /* 0x0000003caa027c10 */ /* 0x004fc8000ff1e0ff */
[----:B------:R-:W-:Y:S02]  /*6700*/  IADD3.X R3, R171, UR61, RZ, P0, !PT ;  /* 0x0000003dab037c10 */ /* 0x000fe400087fe4ff */
[----:B------:R-:W2:Y:S04]  /*6710*/  LDL.64 R170, [R1+0x3e8] ;  /* 0x0003e80001aa7983 */ /* 0x000ea80000100a00 */
[----:B------:R0:W2:Y:S02]  /*6720*/  @P2 LDG.E.U16 R182, desc[UR6][R2.64] ;  /* 0x0000000602b62981 */ /* 0x0000a4000c1e1500 */
[----:B0-----:R-:W-:-:S04]  /*6730*/  IADD3 R2, P0, R6, UR60, RZ ;  /* 0x0000003c06027c10 */ /* 0x001fc8000ff1e0ff */
[----:B------:R-:W-:Y:S02]  /*6740*/  IADD3.X R3, R7, UR61, RZ, P0, !PT ;  /* 0x0000003d07037c10 */ /* 0x000fe400087fe4ff */
[----:B------:R-:W2:Y:S04]  /*6750*/  LDL.64 R6, [R1+0x3e0] ;  /* 0x0003e00001067983 */ /* 0x000ea80000100a00 */
[----:B------:R4:W2:Y:S02]  /*6760*/  @P2 LDG.E.U16 R181, desc[UR6][R2.64] ;  /* 0x0000000602b52981 */ /* 0x0008a4000c1e1500 */
[----:B----4-:R-:W-:-:S04]  /*6770*/  IADD3 R2, P0, R172, UR60, RZ ;  /* 0x0000003cac027c10 */ /* 0x010fc8000ff1e0ff */
[----:B------:R-:W-:Y:S02]  /*6780*/  IADD3.X R3, R173, UR61, RZ, P0, !PT ;  /* 0x0000003dad037c10 */ /* 0x000fe400087fe4ff */
[----:B------:R-:W4:Y:S04]  /*6790*/  LDL.64 R172, [R1+0x3f8] ;  /* 0x0003f80001ac7983 */ /* 0x000f280000100a00 */
[----:B------:R3:W4:Y:S02]  /*67a0*/  @P2 LDG.E.U16 R120, desc[UR6][R2.64] ;  /* 0x0000000602782981 */ /* 0x000724000c1e1500 */
[----:B---3--:R-:W-:-:S04]  /*67b0*/  IADD3 R2, P0, R4, UR60, RZ ;  /* 0x0000003c04027c10 */ /* 0x008fc8000ff1e0ff */
[----:B------:R-:W-:Y:S02]  /*67c0*/  IADD3.X R3, R5, UR61, RZ, P0, !PT ;  /* 0x0000003d05037c10 */ /* 0x000fe400087fe4ff */
[----:B------:R-:W3:Y:S01]  /*67d0*/  LDL.64 R4, [R1+0x410] ;  /* 0x0004100001047983 */ /* 0x000ee20000100a00 */
[----:B------:R-:W-:-:S13]  /*67e0*/  ISETP.GT.AND P1, PT, R0, 0x19, PT ;  /* 0x000000190000780c */ /* 0x000fda0003f24270 */
[----:B------:R2:W3:Y:S02]  /*67f0*/  @P1 LDG.E.U16 R135, desc[UR6][R2.64] ;  /* 0x0000000602871981 */ /* 0x0004e4000c1e1500 */
        /* <DEDUP_REMOVED lines=87> */
[----:B------:R-:W-:Y:S01]  /*6d70*/  ISETP.GT.AND P2, PT, R0, 0x1, PT ;  /* 0x000000010000780c */ /* 0x000fe20003f44270 */
[----:B------:R-:W2:Y:S04]  /*6d80*/  LDL.LU.64 R170, [R1+0x898] ;  /* 0x0008980001aa7983 */ /* 0x000ea80000300a00 */
[----:B------:R0:W2:Y:S02]  /*6d90*/  @P1 LDG.E.U16 R67, desc[UR6][R2.64] ;  /* 0x0000000602431981 */ /* 0x0000a4000c1e1500 */
[----:B0-----:R-:W-:Y:S02]  /*6da0*/  IADD3 R2, P0, R6, UR60, RZ ;  /* 0x0000003c06027c10 */ /* 0x001fe4000ff1e0ff */
[----:B------:R-:W0:Y:S02]  /*6db0*/  LDC R6, c[0x0][0x238] ;  /* 0x00008e00ff067b82 */ /* 0x000e240000000800 */
[----:B------:R-:W-:-:S05]  /*6dc0*/  IADD3.X R3, R7, UR61, RZ, P0, !PT ;  /* 0x0000003d07037c10 */ /* 0x000fca00087fe4ff */
[----:B------:R4:W2:Y:S02]  /*6dd0*/  @P1 LDG.E.U16 R68, desc[UR6][R2.64] ;  /* 0x0000000602441981 */ /* 0x0008a4000c1e1500 */
[----:B----4-:R-:W-:-:S04]  /*6de0*/  IADD3 R2, P0, R172, UR60, RZ ;  /* 0x0000003cac027c10 */ /* 0x010fc8000ff1e0ff */
[----:B------:R-:W-:Y:S02]  /*6df0*/  IADD3.X R3, R173, UR61, RZ, P0, !PT ;  /* 0x0000003dad037c10 */ /* 0x000fe400087fe4ff */
[----:B------:R-:W-:Y:S01]  /*6e00*/  ISETP.GT.AND P0, PT, R0, 0x1f, PT ;  /* 0x0000001f0000780c */ /* 0x000fe20003f04270 */
[----:B------:R-:W4:Y:S04]  /*6e10*/  LDL.LU.64 R172, [R1+0x890] ;  /* 0x0008900001ac7983 */ /* 0x000f280000300a00 */
[----:B------:R3:W4:Y:S02]  /*6e20*/  @P1 LDG.E.U16 R65, desc[UR6][R2.64] ;  /* 0x0000000602411981 */ /* 0x000724000c1e1500 */
[----:B---3--:R-:W-:-:S04]  /*6e30*/  IADD3 R2, P1, R4, UR60, RZ ;  /* 0x0000003c04027c10 */ /* 0x008fc8000ff3e0ff */
[----:B------:R-:W-:-:S05]  /*6e40*/  IADD3.X R3, R5, UR61, RZ, P1, !PT ;  /* 0x0000003d05037c10 */ /* 0x000fca0008ffe4ff */
[----:B------:R0:W3:Y:S02]  /*6e50*/  @P0 LDG.E.U16 R37, desc[UR6][R2.64] ;  /* 0x0000000602250981 */ /* 0x0000e4000c1e1500 */
[----:B0-----:R-:W-:-:S03]  /*6e60*/  IMAD.WIDE R2, R6, 0x2, R250 ;  /* 0x0000000206027825 */ /* 0x001fc600078e02fa */
[----:B------:R-:W-:-:S04]  /*6e70*/  IADD3 R2, P1, R2, UR60, RZ ;  /* 0x0000003c02027c10 */ /* 0x000fc8000ff3e0ff */
[----:B------:R-:W-:-:S05]  /*6e80*/  IADD3.X R3, R3, UR61, RZ, P1, !PT ;  /* 0x0000003d03037c10 */ /* 0x000fca0008ffe4ff */
[----:B------:R0:W2:Y:S02]  /*6e90*/  @P2 LDG.E.U16 R123, desc[UR6][R2.64] ;  /* 0x00000006027b2981 */ /* 0x0000a4000c1e1500 */
[----:B0-----:R-:W-:-:S03]  /*6ea0*/  IMAD.WIDE R2, R6, 0x2, R248 ;  /* 0x0000000206027825 */ /* 0x001fc600078e02f8 */
[----:B------:R-:W-:-:S04]  /*6eb0*/  IADD3 R2, P1, R2, UR60, RZ ;  /* 0x0000003c02027c10 */ /* 0x000fc8000ff3e0ff */
[----:B------:R-:W-:-:S05]  /*6ec0*/  IADD3.X R3, R3, UR61, RZ, P1, !PT ;  /* 0x0000003d03037c10 */ /* 0x000fca0008ffe4ff */
[----:B------:R0:W4:Y:S02]  /*6ed0*/  @P2 LDG.E.U16 R122, desc[UR6][R2.64] ;  /* 0x00000006027a2981 */ /* 0x000124000c1e1500 */
[----:B0-----:R-:W-:Y:S02]  /*6ee0*/  IMAD.WIDE R2, R6, 0x2, R174 ;  /* 0x0000000206027825 */ /* 0x001fe400078e02ae */
[----:B------:R-:W3:Y:S01]  /*6ef0*/  LDL.LU.64 R174, [R1+0x888] ;  /* 0x0008880001ae7983 */ /* 0x000ee20000300a00 */
[----:B------:R-:W-:-:S04]  /*6f00*/  IADD3 R4, P1, R2, UR60, RZ ;  /* 0x0000003c02047c10 */ /* 0x000fc8000ff3e0ff */
[----:B------:R-:W-:Y:S01]  /*6f10*/  IADD3.X R5, R3, UR61, RZ, P1, !PT ;  /* 0x0000003d03057c10 */ /* 0x000fe20008ffe4ff */
[----:B------:R-:W-:-:S04]  /*6f20*/  IMAD.WIDE R2, R6, 0x2, R176 ;  /* 0x0000000206027825 */ /* 0x000fc800078e02b0 */
[----:B------:R0:W2:Y:S01]  /*6f30*/  @P2 LDG.E.U16 R121, desc[UR6][R4.64] ;  /* 0x0000000604792981 */ /* 0x0000a2000c1e1500 */
[----:B------:R-:W-:-:S04]  /*6f40*/  IADD3 R2, P1, R2, UR60, RZ ;  /* 0x0000003c02027c10 */ /* 0x000fc8000ff3e0ff */
[----:B------:R-:W-:Y:S01]  /*6f50*/  IADD3.X R3, R3, UR61, RZ, P1, !PT ;  /* 0x0000003d03037c10 */ /* 0x000fe20008ffe4ff */
[----:B0-----:R-:W-:-:S04]  /*6f60*/  IMAD R4, R6, 0x1f, RZ ;  /* 0x0000001f06047824 */ /* 0x001fc800078e02ff */
[----:B------:R0:W3:Y:S02]  /*6f70*/  @P2 LDG.E.U16 R124, desc[UR6][R2.64] ;  /* 0x00000006027c2981 */ /* 0x0000e4000c1e1500 */
[----:B0-----:R-:W-:-:S03]  /*6f80*/  IMAD.WIDE R2, R4, 0x2, R248 ;  /* 0x0000000204027825 */ /* 0x001fc600078e02f8 */
[----:B------:R-:W-:Y:S01]  /*6f90*/  IADD3 R2, P1, R2, UR60, RZ ;  /* 0x0000003c02027c10 */ /* 0x000fe2000ff3e0ff */
[----:B------:R0:W-:Y:S03]  /*6fa0*/  STL.64 [R1+0x638], R248 ;  /* 0x000638f801007387 */ /* 0x0001e60000100a00 */
[----:B------:R-:W-:-:S05]  /*6fb0*/  IADD3.X R3, R3, UR61, RZ, P1, !PT ;  /* 0x0000003d03037c10 */ /* 0x000fca0008ffe4ff */
[----:B------:R1:W3:Y:S01]  /*6fc0*/  @P0 LDG.E.U16 R38, desc[UR6][R2.64] ;  /* 0x0000000602260981 */ /* 0x0002e2000c1e1500 */
[----:B0-----:R-:W0:Y:S01]  /*6fd0*/  S2R R249, SR_TID.X ;  /* 0x0000000000f97919 */ /* 0x001e220000002100 */
[----:B-1----:R-:W-:-:S03]  /*6fe0*/  IMAD.WIDE R2, R4, 0x2, R250 ;  /* 0x0000000204027825 */ /* 0x002fc600078e02fa */
[----:B------:R-:W-:-:S04]  /*6ff0*/  IADD3 R2, P1, R2, UR60, RZ ;  /* 0x0000003c02027c10 */ /* 0x000fc8000ff3e0ff */
[----:B------:R-:W-:-:S05]  /*7000*/  IADD3.X R3, R3, UR61, RZ, P1, !PT ;  /* 0x0000003d03037c10 */ /* 0x000fca0008ffe4ff */
[----:B------:R1:W3:Y:S02]  /*7010*/  @P0 LDG.E.U16 R39, desc[UR6][R2.64] ;  /* 0x0000000602270981 */ /* 0x0002e4000c1e1500 */
[----:B-1----:R-:W-:-:S03]  /*7020*/  IMAD.WIDE R2, R4, 0x2, R176 ;  /* 0x0000000204027825 */ /* 0x002fc600078e02b0 */
[----:B------:R-:W-:-:S04]  /*7030*/  IADD3 R2, P1, R2, UR60, RZ ;  /* 0x0000003c02027c10 */ /* 0x000fc8000ff3e0ff */
[----:B------:R-:W-:-:S05]  /*7040*/  IADD3.X R3, R3, UR61, RZ, P1, !PT ;  /* 0x0000003d03037c10 */ /* 0x000fca0008ffe4ff */
[----:B------:R0:W3:Y:S04]  /*7050*/  @P0 LDG.E.U16 R40, desc[UR6][R2.64] ;  /* 0x0000000602280981 */ /* 0x0000e8000c1e1500 */
[----:B------:R-:W-:Y:S04]  /*7060*/  STL.64 [R1+0x640], R250 ;  /* 0x000640fa01007387 */ /* 0x000fe80000100a00 */
[----:B------:R-:W3:Y:S01]  /*7070*/  LDL.LU.64 R176, [R1+0x880] ;  /* 0x0008800001b07983 */ /* 0x000ee20000300a00 */
[----:B0-----:R-:W-:-:S04]  /*7080*/  LOP3.LUT R2, R249, 0x1f, RZ, 0xc0, !PT ;  /* 0x0000001ff9027812 */ /* 0x001fc800078ec0ff */
[----:B------:R-:W-:Y:S02]  /*7090*/  ISETP.GE.AND P0, PT, R2, R0, PT ;  /* 0x000000000200720c */ /* 0x000fe40003f06270 */
[----:B------:R-:W4:Y:S01]  /*70a0*/  LDL.LU R2, [R1+0x80] ;  /* 0x0000800001027983 */ /* 0x000f220000300800 */
[----:B------:R-:W0:Y:S01]  /*70b0*/  S2R R6, SR_TID.X ;  /* 0x0000000000067919 */ /* 0x000e220000002100 */
[----:B------:R-:W-:-:S04]  /*70c0*/  LOP3.LUT R18, R19, R18, RZ, 0x3c, !PT ;  /* 0x0000001213127212 */ /* 0x000fc800078e3cff */
[----:B------:R-:W-:-:S05]  /*70d0*/  LOP3.LUT R19, R19, R18, RZ, 0x3c, !PT ;  /* 0x0000001213137212 */ /* 0x000fca00078e3cff */
[----:B------:R1:W-:Y:S01]  /*70e0*/  STL.64 [R1+0xc0], R18 ;  /* 0x0000c01201007387 */ /* 0x0003e20000100a00 */
[----:B0-----:R-:W-:-:S05]  /*70f0*/  LOP3.LUT R3, R6, 0x1f, RZ, 0xc0, !PT ;  /* 0x0000001f06037812 */ /* 0x001fca00078ec0ff */
[----:B------:R-:W-:-:S04]  /*7100*/  IMAD R3, R3, UR12, RZ ;  /* 0x0000000c03037c24 */ /* 0x000fc8000f8e02ff */
[----:B------:R-:W-:Y:S01]  /*7110*/  IMAD.WIDE R4, R3, 0x2, R18 ;  /* 0x0000000203047825 */ /* 0x000fe200078e0212 */
[----:B------:R-:W-:Y:S03]  /*7120*/  BAR.SYNC.DEFER_BLOCKING 0x0 ;  /* 0x0000000000007b1d */ /* 0x000fe60000010000 */
[----:B-1----:R-:W-:Y:S02]  /*7130*/  IMAD.MOV.U32 R18, RZ, RZ, R21 ;  /* 0x000000ffff127224 */ /* 0x002fe400078e0015 */
[----:B------:R-:W-:-:S05]  /*7140*/  IMAD.MOV.U32 R19, RZ, RZ, R20 ;  /* 0x000000ffff137224 */ /* 0x000fca00078e0014 */
[----:B------:R0:W-:Y:S01]  /*7150*/  STL.64 [R1+0xc8], R18 ;  /* 0x0000c81201007387 */ /* 0x0001e20000100a00 */
[----:B------:R-:W-:-:S03]  /*7160*/  IMAD.MOV.U32 R21, RZ, RZ, R252 ;  /* 0x000000ffff157224 */ /* 0x000fc600078e00fc */
[----:B------:R-:W2:Y:S04]  /*7170*/  LDL.LU R7, [R1+0x90] ;  /* 0x0000900001077983 */ /* 0x000ea80000300800 */
[----:B------:R1:W3:Y:S02]  /*7180*/  @!P0 LDG.E.U16 R49, desc[UR6][R4.64] ;  /* 0x0000000604318981 */ /* 0x0002e4000c1e1500 */
[----:B-1----:R-:W-:-:S04]  /*7190*/  IMAD.WIDE R4, R3, 0x2, R18 ;  /* 0x0000000203047825 */ /* 0x002fc800078e0212 */
[----:B0-----:R-:W-:Y:S01]  /*71a0*/  IMAD.MOV.U32 R18, RZ, RZ, R23 ;  /* 0x000000ffff127224 */ /* 0x001fe200078e0017 */
[----:B------:R0:W3:Y:S01]  /*71b0*/  @!P0 LDG.E.U16 R41, desc[UR6][R4.64] ;  /* 0x0000000604298981 */ /* 0x0000e2000c1e1500 */
[----:B------:R-:W-:Y:S02]  /*71c0*/  IMAD.MOV.U32 R19, RZ, RZ, R22 ;  /* 0x000000ffff137224 */ /* 0x000fe400078e0016 */
[----:B0-----:R-:W-:-:S03]  /*71d0*/  IMAD.WIDE R4, R3, 0x2, R18 ;  /* 0x0000000203047825 */ /* 0x001fc600078e0212 */
[----:B------:R0:W-:Y:S04]  /*71e0*/  STL.64 [R1+0xd0], R18 ;  /* 0x0000d01201007387 */ /* 0x0001e80000100a00 */
[----:B------:R1:W3:Y:S04]  /*71f0*/  @!P0 LDG.E.U16 R48, desc[UR6][R4.64] ;  /* 0x0000000604308981 */ /* 0x0002e8000c1e1500 */
[----:B0-----:R-:W3:Y:S04]  /*7200*/  LDL.LU R19, [R1+0x94] ;  /* 0x0000940001137983 */ /* 0x001ee80000300800 */
[----:B------:R-:W3:Y:S01]  /*7210*/  LDL.LU R18, [R1+0x98] ;  /* 0x0000980001127983 */ /* 0x000ee20000300800 */
[----:B----4-:R-:W-:-:S04]  /*7220*/  IMAD.MOV.U32 R20, RZ, RZ, R2 ;  /* 0x000000ffff147224 */ /* 0x010fc800078e0002 */
[----:B-1----:R-:W-:Y:S01]  /*7230*/  IMAD.WIDE R4, R3, 0x2, R20 ;  /* 0x0000000203047825 */ /* 0x002fe200078e0214 */
[----:B------:R0:W-:Y:S04]  /*7240*/  STL.64 [R1+0xd8], R20 ;  /* 0x0000d81401007387 */ /* 0x0001e80000100a00 */
[----:B------:R2:W4:Y:S04]  /*7250*/  @!P0 LDG.E.U16 R42, desc[UR6][R4.64] ;  /* 0x00000006042a8981 */ /* 0x000528000c1e1500 */
[----:B0-----:R-:W4:Y:S04]  /*7260*/  LDL.LU R21, [R1+0x9c] ;  /* 0x00009c0001157983 */ /* 0x001f280000300800 */
[----:B------:R-:W4:Y:S04]  /*7270*/  LDL.LU R20, [R1+0xa0] ;  /* 0x0000a00001147983 */ /* 0x000f280000300800 */
[----:B------:R-:W3:Y:S01]  /*7280*/  LDL.LU R5, [R1+0x84] ;  /* 0x0000840001057983 */ /* 0x000ee20000300800 */
[C---:B------:R-:W-:Y:S01]  /*7290*/  IMAD.SHL.U32 R2, R6.reuse, 0x2, RZ ;  /* 0x0000000206027824 */ /* 0x040fe200078e00ff */
[----:B------:R-:W-:-:S04]  /*72a0*/  LOP3.LUT R6, R6, 0x40, RZ, 0xc0, !PT ;  /* 0x0000004006067812 */ /* 0x000fc800078ec0ff */
[----:B------:R-:W-:-:S05]  /*72b0*/  LOP3.LUT R2, R2, 0x7e, RZ, 0xc0, !PT ;  /* 0x0000007e02027812 */ /* 0x000fca00078ec0ff */
[----:B------:R-:W-:Y:S02]  /*72c0*/  IMAD R2, R6, 0x40, R2 ;  /* 0x0000004006027824 */ /* 0x000fe400078e0202 */
[----:B--2---:R-:W-:-:S05]  /*72d0*/  IMAD.MOV.U32 R4, RZ, RZ, R7 ;  /* 0x000000ffff047224 */ /* 0x004fca00078e0007 */
[----:B---3--:R0:W-:Y:S04]  /*72e0*/  STL.64 [R1+0xb8], R4 ;  /* 0x0000b80401007387 */ /* 0x0081e80000100a00 */
[----:B------:R-:W2:Y:S04]  /*72f0*/  LDL.LU R7, [R1+0xa4] ;  /* 0x0000a40001077983 */ /* 0x000ea80000300800 */
[----:B------:R-:W3:Y:S01]  /*7300*/  LDL.LU R6, [R1+0x5dc] ;  /* 0x0005dc0001067983 */ /* 0x000ee20000300800 */
[----:B0-----:R-:W-:-:S03]  /*7310*/  IMAD.WIDE R4, R3, 0x2, R4 ;  /* 0x0000000203047825 */ /* 0x001fc600078e0204 */
[----:B------:R0:W-:Y:S04]  /*7320*/  STL.64 [R1+0xb0], R18 ;  /* 0x0000b01201007387 */ /* 0x0001e80000100a00 */
[----:B------:R1:W3:Y:S02]  /*7330*/  @!P0 LDG.E.U16 R43, desc[UR6][R4.64] ;  /* 0x00000006042b8981 */ /* 0x0002e4000c1e1500 */
[C---:B-1----:R-:W-:Y:S02]  /*7340*/  IMAD.WIDE R4, R3.reuse, 0x2, R18 ;  /* 0x0000000203047825 */ /* 0x042fe400078e0212 */
[----:B0-----:R-:W3:Y:S04]  /*7350*/  LDL.LU R19, [R1+0x5e0] ;  /* 0x0005e00001137983 */ /* 0x001ee80000300800 */
[----:B------:R-:W3:Y:S04]  /*7360*/  LDL.LU R18, [R1+0x5e4] ;  /* 0x0005e40001127983 */ /* 0x000ee80000300800 */
[----:B------:R0:W3:Y:S04]  /*7370*/  @!P0 LDG.E.U16 R50, desc[UR6][R4.64] ;  /* 0x0000000604328981 */ /* 0x0000e8000c1e1500 */
[----:B----4-:R1:W-:Y:S04]  /*7380*/  STL.64 [R1+0xa8], R20 ;  /* 0x0000a81401007387 */ /* 0x0103e80000100a00 */
[----:B------:R4:W-:Y:S01]  /*7390*/  STS.U16 [R2+UR4], R13 ;  /* 0x0000000d02007988 */ /* 0x0009e20008000404 */
[----:B0-----:R-:W-:-:S05]  /*73a0*/  IMAD.WIDE R4, R3, 0x2, R20 ;  /* 0x0000000203047825 */ /* 0x001fca00078e0214 */
[----:B------:R2:W3:Y:S04]  /*73b0*/  @!P0 LDG.E.U16 R44, desc[UR6][R4.64] ;  /* 0x00000006042c8981 */ /* 0x0004e8000c1e1500 */
[----:B-1----:R-:W3:Y:S04]  /*73c0*/  LDL.LU R20, [R1+0x5e8] ;  /* 0x0005e80001147983 */ /* 0x002ee80000300800 */
[----:B----4-:R-:W4:Y:S04]  /*73d0*/  LDL.LU R13, [R1+0x5ec] ;  /* 0x0005ec00010d7983 */ /* 0x010f280000300800 */
[----:B------:R0:W-:Y:S04]  /*73e0*/  STS.U16 [R2+UR4+0x6000], R16 ;  /* 0x0060001002007988 */ /* 0x0001e80008000404 */
[----:B------:R1:W-:Y:S01]  /*73f0*/  STS.U16 [R2+UR4+0x2000], R15 ;  /* 0x0020000f02007988 */ /* 0x0003e20008000404 */
[----:B--2---:R-:W-:-:S03]  /*7400*/  IMAD.MOV.U32 R5, RZ, RZ, R7 ;  /* 0x000000ffff057224 */ /* 0x004fc600078e0007 */
[----:B------:R-:W2:Y:S01]  /*7410*/  LDL.LU R7, [R1+0x5f0] ;  /* 0x0005f00001077983 */ /* 0x000ea20000300800 */
[----:B---3--:R-:W-:-:S03]  /*7420*/  IMAD.MOV.U32 R4, RZ, RZ, R6 ;  /* 0x000000ffff047224 */ /* 0x008fc600078e0006 */
[----:B------:R-:W2:Y:S04]  /*7430*/  LDL.LU R6, [R1+0x5f4] ;  /* 0x0005f40001067983 */ /* 0x000ea80000300800 */
[----:B------:R3:W-:Y:S04]  /*7440*/  STL.64 [R1+0xa0], R4 ;  /* 0x0000a00401007387 */ /* 0x0007e80000100a00 */
[----:B0-----:R-:W2:Y:S04]  /*7450*/  LDL.LU R16, [R1+0x5f8] ;  /* 0x0005f80001107983 */ /* 0x001ea80000300800 */
[----:B-1----:R-:W2:Y:S01]  /*7460*/  LDL.LU R15, [R1+0x5fc] ;  /* 0x0005fc00010f7983 */ /* 0x002ea20000300800 */
[----:B------:R-:W-:Y:S01]  /*7470*/  PRMT R251, RZ, 0x7610, R251 ;  /* 0x00007610fffb7816 */ /* 0x000fe200000000fb */
[----:B---3--:R-:W-:-:S05]  /*7480*/  IMAD.WIDE R4, R3, 0x2, R4 ;  /* 0x0000000203047825 */ /* 0x008fca00078e0204 */
[----:B------:R0:W3:Y:S01]  /*7490*/  @!P0 LDG.E.U16 R251, desc[UR6][R4.64] ;  /* 0x0000000604fb8981 */ /* 0x0000e2000c1e1500 */
[----:B------:R-:W-:Y:S01]  /*74a0*/  PRMT R250, RZ, 0x7610, R250 ;  /* 0x00007610fffa7816 */ /* 0x000fe200000000fa */
[----:B0-----:R-:W-:-:S05]  /*74b0*/  IMAD.WIDE R4, R3, 0x2, R18 ;  /* 0x0000000203047825 */ /* 0x001fca00078e0212 */
[----:B------:R0:W3:Y:S01]  /*74c0*/  @!P0 LDG.E.U16 R45, desc[UR6][R4.64] ;  /* 0x00000006042d8981 */ /* 0x0000e2000c1e1500 */
[----:B------:R-:W-:Y:S02]  /*74d0*/  IMAD.MOV.U32 R21, RZ, RZ, R20 ;  /* 0x000000ffff157224 */ /* 0x000fe400078e0014 */
[----:B----4-:R-:W-:Y:S01]  /*74e0*/  IMAD.MOV.U32 R20, RZ, RZ, R13 ;  /* 0x000000ffff147224 */ /* 0x010fe200078e000d */
[----:B------:R-:W-:Y:S03]  /*74f0*/  STS.U16 [R2+UR4+0x400], R8 ;  /* 0x0004000802007988 */ /* 0x000fe60008000404 */
[----:B0-----:R-:W-:Y:S01]  /*7500*/  IMAD.WIDE R4, R3, 0x2, R20 ;  /* 0x0000000203047825 */ /* 0x001fe200078e0214 */
[----:B------:R-:W-:Y:S04]  /*7510*/  STS.U16 [R2+UR4+0x2400], R9 ;  /* 0x0024000902007988 */ /* 0x000fe80008000404 */
[----:B------:R2:W4:Y:S01]  /*7520*/  @!P0 LDG.E.U16 R250, desc[UR6][R4.64] ;  /* 0x0000000604fa8981 */ /* 0x000522000c1e1500 */
[----:B------:R-:W-:-:S03]  /*7530*/  PRMT R248, RZ, 0x7610, R248 ;  /* 0x00007610fff87816 */ /* 0x000fc600000000f8 */
[----:B------:R-:W3:Y:S04]  /*7540*/  LDL.LU R13, [R1+0x60c] ;  /* 0x00060c00010d7983 */ /* 0x000ee80000300800 */
[----:B------:R0:W-:Y:S04]  /*7550*/  STS.U16 [R2+UR4+0x4400], R11 ;  /* 0x0044000b02007988 */ /* 0x0001e80008000404 */
[----:B------:R1:W-:Y:S04]  /*7560*/  STS.U16 [R2+UR4+0x4000], R17 ;  /* 0x0040001102007988 */ /* 0x0003e80008000404 */
[----:B0-----:R-:W4:Y:S01]  /*7570*/  LDL.LU R11, [R1+0x604] ;  /* 0x00060400010b7983 */ /* 0x001f220000300800 */
[----:B--2---:R-:W-:-:S05]  /*7580*/  IMAD.WIDE R4, R3, 0x2, R6 ;  /* 0x0000000203047825 */ /* 0x004fca00078e0206 */
[----:B------:R0:W2:Y:S01]  /*7590*/  @!P0 LDG.E.U16 R46, desc[UR6][R4.64] ;  /* 0x00000006042e8981 */ /* 0x0000a2000c1e1500 */
[----:B------:R-:W-:Y:S02]  /*75a0*/  IMAD.MOV.U32 R9, RZ, RZ, R16 ;  /* 0x000000ffff097224 */ /* 0x000fe400078e0010 */
[----:B------:R-:W-:Y:S02]  /*75b0*/  IMAD.MOV.U32 R8, RZ, RZ, R15 ;  /* 0x000000ffff087224 */ /* 0x000fe400078e000f */
[----:B------:R-:W2:Y:S02]  /*75c0*/  LDL.LU R15, [R1+0x614] ;  /* 0x00061400010f7983 */ /* 0x000ea40000300800 */
[----:B0-----:R-:W-:Y:S02]  /*75d0*/  IMAD.WIDE R4, R3, 0x2, R8 ;  /* 0x0000000203047825 */ /* 0x001fe400078e0208 */
[----:B-1----:R-:W2:Y:S04]  /*75e0*/  LDL.LU R17, [R1+0x618] ;  /* 0x0006180001117983 */ /* 0x002ea80000300800 */
[----:B------:R-:W2:Y:S04]  /*75f0*/  LDL.LU R16, [R1+0x61c] ;  /* 0x00061c0001107983 */ /* 0x000ea80000300800 */
[----:B------:R0:W2:Y:S04]  /*7600*/  @!P0 LDG.E.U16 R248, desc[UR6][R4.64] ;  /* 0x0000000604f88981 */ /* 0x0000a8000c1e1500 */
[----:B------:R-:W3:Y:S04]  /*7610*/  LDL.LU R5, [R1+0x600] ;  /* 0x0006000001057983 */ /* 0x000ee80000300800 */
[----:B------:R4:W-:Y:S02]  /*7620*/  STS.U16 [R2+UR4+0x6400], R10 ;  /* 0x0064000a02007988 */ /* 0x0009e40008000404 */
[----:B----4-:R-:W-:-:S02]  /*7630*/  IMAD.MOV.U32 R10, RZ, RZ, R11 ;  /* 0x000000ffff0a7224 */ /* 0x010fc400078e000b */
[----:B---3--:R-:W-:Y:S02]  /*7640*/  IMAD.MOV.U32 R11, RZ, RZ, R5 ;  /* 0x000000ffff0b7224 */ /* 0x008fe400078e0005 */
[----:B0-----:R-:W-:-:S05]  /*7650*/  IMAD.WIDE R4, R3, 0x2, R10 ;  /* 0x0000000203047825 */ /* 0x001fca00078e020a */
[----:B------:R0:W3:Y:S04]  /*7660*/  @!P0 LDG.E.U16 R47, desc[UR6][R4.64] ;  /* 0x00000006042f8981 */ /* 0x0000e8000c1e1500 */
[----:B------:R-:W4:Y:S04]  /*7670*/  LDL.LU R5, [R1+0x608] ;  /* 0x0006080001057983 */ /* 0x000f280000300800 */
[----:B------:R1:W-:Y:S01]  /*7680*/  STS.U16 [R2+UR4+0x800], R12 ;  /* 0x0008000c02007988 */ /* 0x0003e20008000404 */
[----:B------:R-:W-:Y:S01]  /*7690*/  PRMT R252, RZ, 0x7610, R252 ;  /* 0x00007610fffc7816 */ /* 0x000fe200000000fc */
[----:B-1----:R-:W-:-:S02]  /*76a0*/  IMAD.MOV.U32 R12, RZ, RZ, R13 ;  /* 0x000000ffff0c7224 */ /* 0x002fc400078e000d */
[----:B----4-:R-:W-:Y:S02]  /*76b0*/  IMAD.MOV.U32 R13, RZ, RZ, R5 ;  /* 0x000000ffff0d7224 */ /* 0x010fe400078e0005 */
[----:B0-----:R-:W-:-:S05]  /*76c0*/  IMAD.WIDE R4, R3, 0x2, R12 ;  /* 0x0000000203047825 */ /* 0x001fca00078e020c */
[----:B------:R0:W4:Y:S04]  /*76d0*/  @!P0 LDG.E.U16 R252, desc[UR6][R4.64] ;  /* 0x0000000604fc8981 */ /* 0x000128000c1e1500 */
[----:B------:R-:W3:Y:S04]  /*76e0*/  LDL.LU R5, [R1+0x610] ;  /* 0x0006100001057983 */ /* 0x000ee80000300800 */
[----:B------:R2:W-:Y:S01]  /*76f0*/  STS.U16 [R2+UR4+0x2800], R14 ;  /* 0x0028000e02007988 */ /* 0x0005e20008000404 */
[----:B------:R-:W-:Y:S01]  /*7700*/  PRMT R23, RZ, 0x7610, R23 ;  /* 0x00007610ff177816 */ /* 0x000fe20000000017 */
[----:B--2---:R-:W-:Y:S01]  /*7710*/  IMAD.MOV.U32 R14, RZ, RZ, R15 ;  /* 0x000000ffff0e7224 */ /* 0x004fe200078e000f */
[----:B------:R-:W-:Y:S01]  /*7720*/  PRMT R22, RZ, 0x7610, R22 ;  /* 0x00007610ff167816 */ /* 0x000fe20000000016 */
[----:B------:R1:W-:Y:S04]  /*7730*/  STS.U16 [R2+UR4+0x4800], R179 ;  /* 0x004800b302007988 */ /* 0x0003e80008000404 */
[----:B------:R2:W-:Y:S04]  /*7740*/  STS.U16 [R2+UR4+0x6800], R180 ;  /* 0x006800b402007988 */ /* 0x0005e80008000404 */
[----:B------:R0:W-:Y:S04]  /*7750*/  STS.U16 [R2+UR4+0xc00], R181 ;  /* 0x000c00b502007988 */ /* 0x0001e80008000404 */
[----:B-1----:R-:W4:Y:S04]  /*7760*/  LDL.LU R179, [R1+0x87c] ;  /* 0x00087c0001b37983 */ /* 0x002f280000300800 */
[----:B--2---:R-:W2:Y:S04]  /*7770*/  LDL.LU R180, [R1+0x878] ;  /* 0x0008780001b47983 */ /* 0x004ea80000300800 */
[----:B0-----:R-:W2:Y:S04]  /*7780*/  LDL.LU R181, [R1+0x874] ;  /* 0x0008740001b57983 */ /* 0x001ea80000300800 */
[----:B------:R0:W-:Y:S04]  /*7790*/  STS.U16 [R2+UR4+0x2c00], R182 ;  /* 0x002c00b602007988 */ /* 0x0001e80008000404 */
[----:B------:R1:W-:Y:S04]  /*77a0*/  STS.U16 [R2+UR4+0x4c00], R183 ;  /* 0x004c00b702007988 */ /* 0x0003e80008000404 */
[----:B------:R1:W-:Y:S04]  /*77b0*/  STS.U16 [R2+UR4+0x6c00], R120 ;  /* 0x006c007802007988 */ /* 0x0003e80008000404 */
[----:B0-----:R-:W2:Y:S04]  /*77c0*/  LDL.LU R182, [R1+0x870] ;  /* 0x0008700001b67983 */ /* 0x001ea80000300800 */
[----:B-1----:R-:W2:Y:S04]  /*77d0*/  LDL.LU R183, [R1+0x86c] ;  /* 0x00086c0001b77983 */ /* 0x002ea80000300800 */
[----:B------:R-:W2:Y:S01]  /*77e0*/  LDL.LU R120, [R1+0x868] ;  /* 0x0008680001787983 */ /* 0x000ea20000300800 */
[----:B---3--:R-:W-:-:S02]  /*77f0*/  IMAD.MOV.U32 R15, RZ, RZ, R5 ;  /* 0x000000ffff0f7224 */ /* 0x008fc400078e0005 */
[----:B------:R-:W-:-:S05]  /*7800*/  IMAD.WIDE R4, R3, 0x2, R14 ;  /* 0x0000000203047825 */ /* 0x000fca00078e020e */
[----:B------:R0:W3:Y:S02]  /*7810*/  @!P0 LDG.E.U16 R23, desc[UR6][R4.64] ;  /* 0x0000000604178981 */ /* 0x0000e4000c1e1500 */
[----:B0-----:R-:W-:-:S05]  /*7820*/  IMAD.WIDE R4, R3, 0x2, R16 ;  /* 0x0000000203047825 */ /* 0x001fca00078e0210 */
[----:B------:R0:W2:Y:S02]  /*7830*/  @!P0 LDG.E.U16 R22, desc[UR6][R4.64] ;  /* 0x0000000604168981 */ /* 0x0000a4000c1e1500 */
[----:B0-----:R-:W-:-:S05]  /*7840*/  LOP3.LUT R4, R2, 0x10, RZ, 0x3c, !PT ;  /* 0x0000001002047812 */ /* 0x001fca00078e3cff */
[----:B------:R0:W-:Y:S04]  /*7850*/  STS.U16 [R4+UR4+0x80], R121 ;  /* 0x0000807904007988 */ /* 0x0001e80008000404 */
[----:B------:R1:W-:Y:S04]  /*7860*/  STS.U16 [R4+UR4+0x2080], R122 ;  /* 0x0020807a04007988 */ /* 0x0003e80008000404 */
[----:B------:R4:W-:Y:S04]  /*7870*/  STS.U16 [R4+UR4+0x4080], R123 ;  /* 0x0040807b04007988 */ /* 0x0009e80008000404 */
[----:B0-----:R-:W2:Y:S04]  /*7880*/  LDL.LU R121, [R1+0x864] ;  /* 0x0008640001797983 */ /* 0x001ea80000300800 */
[----:B-1----:R-:W2:Y:S04]  /*7890*/  LDL.LU R122, [R1+0x860] ;  /* 0x00086000017a7983 */ /* 0x002ea80000300800 */
[----:B----4-:R-:W4:Y:S04]  /*78a0*/  LDL.LU R123, [R1+0x85c] ;  /* 0x00085c00017b7983 */ /* 0x010f280000300800 */
[----:B------:R0:W-:Y:S04]  /*78b0*/  STS.U16 [R4+UR4+0x6080], R124 ;  /* 0x0060807c04007988 */ /* 0x0001e80008000404 */
[----:B------:R1:W-:Y:S04]  /*78c0*/  STS.U16 [R4+UR4+0x480], R125 ;  /* 0x0004807d04007988 */ /* 0x0003e80008000404 */
[----:B------:R1:W-:Y:S04]  /*78d0*/  STS.U16 [R4+UR4+0x2480], R126 ;  /* 0x0024807e04007988 */ /* 0x0003e80008000404 */
[----:B0-----:R-:W4:Y:S04]  /*78e0*/  LDL.LU R124, [R1+0x858] ;  /* 0x00085800017c7983 */ /* 0x001f280000300800 */
[----:B-1----:R-:W4:Y:S04]  /*78f0*/  LDL.LU R125, [R1+0x854] ;  /* 0x00085400017d7983 */ /* 0x002f280000300800 */
[----:B------:R-:W4:Y:S04]  /*7900*/  LDL.LU R126, [R1+0x850] ;  /* 0x00085000017e7983 */ /* 0x000f280000300800 */
[----:B------:R0:W-:Y:S04]  /*7910*/  STS.U16 [R4+UR4+0x4480], R127 ;  /* 0x0044807f04007988 */ /* 0x0001e80008000404 */
[----:B------:R1:W-:Y:S01]  /*7920*/  STS.U16 [R4+UR4+0x6480], R128 ;  /* 0x0064808004007988 */ /* 0x0003e20008000404 */
[----:B------:R-:W-:-:S03]  /*7930*/  LOP3.LUT R3, R2, 0x20, RZ, 0x3c, !PT ;  /* 0x0000002002037812 */ /* 0x000fc600078e3cff */
[----:B------:R1:W-:Y:S04]  /*7940*/  STS.U16 [R4+UR4+0x880], R129 ;  /* 0x0008808104007988 */ /* 0x0003e80008000404 */
[----:B0-----:R-:W4:Y:S04]  /*7950*/  LDL.LU R127, [R1+0x84c] ;  /* 0x00084c00017f7983 */ /* 0x001f280000300800 */
[----:B-1----:R-:W4:Y:S04]  /*7960*/  LDL.LU R128, [R1+0x848] ;  /* 0x0008480001807983 */ /* 0x002f280000300800 */
[----:B------:R-:W4:Y:S04]  /*7970*/  LDL.LU R129, [R1+0x844] ;  /* 0x0008440001817983 */ /* 0x000f280000300800 */
[----:B------:R0:W-:Y:S04]  /*7980*/  STS.U16 [R4+UR4+0x2880], R130 ;  /* 0x0028808204007988 */ /* 0x0001e80008000404 */
[----:B------:R1:W-:Y:S04]  /*7990*/  STS.U16 [R4+UR4+0x4880], R131 ;  /* 0x0048808304007988 */ /* 0x0003e80008000404 */
        /* <DEDUP_REMOVED lines=26> */
[----:B-1----:R-:W4:Y:S01]  /*7b40*/  LDL.LU R143, [R1+0x80c] ;  /* 0x00080c00018f7983 */ /* 0x002f220000300800 */
[----:B------:R-:W-:-:S03]  /*7b50*/  LOP3.LUT R2, R2, 0x30, RZ, 0x3c, !PT ;  /* 0x0000003002027812 */ /* 0x000fc600078e3cff */
[----:B------:R-:W4:Y:S04]  /*7b60*/  LDL.LU R144, [R1+0x808] ;  /* 0x0008080001907983 */ /* 0x000f280000300800 */
[----:B------:R0:W-:Y:S01]  /*7b70*/  STS.U16 [R3+UR4+0x900], R145 ;  /* 0x0009009103007988 */ /* 0x0001e20008000404 */
[----:B------:R-:W-:-:S03]  /*7b80*/  IMAD.SHL.U32 R4, R249, 0x2, RZ ;  /* 0x00000002f9047824 */ /* 0x000fc600078e00ff */
        /* <DEDUP_REMOVED lines=13> */
[----:B------:R-:W-:-:S03]  /*7c60*/  SHF.R.S32.HI R5, RZ, 0x6, R249 ;  /* 0x00000006ff057819 */ /* 0x000fc600000114f9 */
[----:B------:R1:W-:Y:S04]  /*7c70*/  STS.U16 [R3+UR4+0x6d00], R88 ;  /* 0x006d005803007988 */ /* 0x0003e80008000404 */
[----:B------:R1:W-:Y:S04]  /*7c80*/  STS.U16 [R2+UR4+0x180], R89 ;  /* 0x0001805902007988 */ /* 0x0003e80008000404 */
[----:B0-----:R-:W4:Y:S01]  /*7c90*/  LDL.LU R151, [R1+0x7ec] ;  /* 0x0007ec0001977983 */ /* 0x001f220000300800 */
[----:B-1----:R-:W-:-:S03]  /*7ca0*/  LOP3.LUT R3, R249, 0x40, RZ, 0xc0, !PT ;  /* 0x00000040f9037812 */ /* 0x002fc600078ec0ff */
[----:B------:R-:W4:Y:S04]  /*7cb0*/  LDL.LU R88, [R1+0x7e8] ;  /* 0x0007e80001587983 */ /* 0x000f280000300800 */
[----:B------:R-:W4:Y:S04]  /*7cc0*/  LDL.LU R89, [R1+0x7e4] ;  /* 0x0007e40001597983 */ /* 0x000f280000300800 */
[----:B------:R0:W-:Y:S04]  /*7cd0*/  STS.U16 [R2+UR4+0x2180], R90 ;  /* 0x0021805a02007988 */ /* 0x0001e80008000404 */
[----:B------:R1:W-:Y:S01]  /*7ce0*/  STS.U16 [R2+UR4+0x4180], R91 ;  /* 0x0041805b02007988 */ /* 0x0003e20008000404 */
[----:B------:R-:W-:-:S03]  /*7cf0*/  SGXT R5, R5, 0x1 ;  /* 0x000000010505781a */ /* 0x000fc60000000200 */
[----:B------:R3:W-:Y:S04]  /*7d00*/  STS.U16 [R2+UR4+0x6180], R92 ;  /* 0x0061805c02007988 */ /* 0x0007e80008000404 */
[----:B0-----:R-:W4:Y:S01]  /*7d10*/  LDL.LU R90, [R1+0x7e0] ;  /* 0x0007e000015a7983 */ /* 0x001f220000300800 */
[----:B------:R-:W-:-:S03]  /*7d20*/  IMAD R3, R3, 0x40, R4 ;  /* 0x0000004003037824 */ /* 0x000fc600078e0204 */
[----:B-1----:R-:W4:Y:S04]  /*7d30*/  LDL.LU R91, [R1+0x7dc] ;  /* 0x0007dc00015b7983 */ /* 0x002f280000300800 */
[----:B---3--:R-:W3:Y:S04]  /*7d40*/  LDL.LU R92, [R1+0x7d8] ;  /* 0x0007d800015c7983 */ /* 0x008ee80000300800 */
[----:B------:R0:W-:Y:S04]  /*7d50*/  STS.U16 [R2+UR4+0x580], R93 ;  /* 0x0005805d02007988 */ /* 0x0001e80008000404 */
[----:B------:R1:W-:Y:S04]  /*7d60*/  STS.U16 [R2+UR4+0x2580], R94 ;  /* 0x0025805e02007988 */ /* 0x0003e80008000404 */
[----:B------:R1:W-:Y:S04]  /*7d70*/  STS.U16 [R2+UR4+0x4580], R95 ;  /* 0x0045805f02007988 */ /* 0x0003e80008000404 */
[----:B0-----:R-:W3:Y:S04]  /*7d80*/  LDL.LU R93, [R1+0x7d4] ;  /* 0x0007d400015d7983 */ /* 0x001ee80000300800 */
[----:B-1----:R-:W3:Y:S01]  /*7d90*/  LDL.LU R94, [R1+0x7d0] ;  /* 0x0007d000015e7983 */ /* 0x002ee20000300800 */
[----:B------:R-:W-:-:S03]  /*7da0*/  LOP3.LUT R4, R4, 0x90, R5, 0x78, !PT ;  /* 0x0000009004047812 */ /* 0x000fc600078e7805 */
[----:B------:R-:W3:Y:S04]  /*7db0*/  LDL.LU R95, [R1+0x7cc] ;  /* 0x0007cc00015f7983 */ /* 0x000ee80000300800 */
[----:B------:R0:W-:Y:S01]  /*7dc0*/  STS.U16 [R2+UR4+0x6580], R96 ;  /* 0x0065806002007988 */ /* 0x0001e20008000404 */
[----:B------:R-:W-:-:S03]  /*7dd0*/  LOP3.LUT R5, R3, 0x40, RZ, 0x3c, !PT ;  /* 0x0000004003057812 */ /* 0x000fc600078e3cff */
[----:B------:R1:W-:Y:S04]  /*7de0*/  STS.U16 [R2+UR4+0x980], R97 ;  /* 0x0009806102007988 */ /* 0x0003e80008000404 */
[----:B------:R2:W-:Y:S04]  /*7df0*/  STS.U16 [R2+UR4+0x2980], R98 ;  /* 0x0029806202007988 */ /* 0x0005e80008000404 */
[----:B0-----:R-:W3:Y:S04]  /*7e00*/  LDL.LU R96, [R1+0x7c8] ;  /* 0x0007c80001607983 */ /* 0x001ee80000300800 */
[----:B-1----:R-:W3:Y:S04]  /*7e10*/  LDL.LU R97, [R1+0x7c4] ;  /* 0x0007c40001617983 */ /* 0x002ee80000300800 */
[----:B--2---:R-:W3:Y:S04]  /*7e20*/  LDL.LU R98, [R1+0x7c0] ;  /* 0x0007c00001627983 */ /* 0x004ee80000300800 */
[----:B------:R0:W-:Y:S04]  /*7e30*/  STS.U16 [R2+UR4+0x4980], R99 ;  /* 0x0049806302007988 */ /* 0x0001e80008000404 */
        /* <DEDUP_REMOVED lines=24> */
[----:B------:R1:W-:Y:S01]  /*7fc0*/  STS.U16 [R5+UR4+0x6600], R112 ;  /* 0x0066007005007988 */ /* 0x0003e20008000404 */
[----:B------:R-:W-:-:S03]  /*7fd0*/  LOP3.LUT R2, R3, 0x50, RZ, 0x3c, !PT ;  /* 0x0000005003027812 */ /* 0x000fc600078e3cff */
        /* <DEDUP_REMOVED lines=19> */
[----:B0-----:R-:W3:Y:S01]  /*8110*/  LDL.LU R24, [R1+0x768] ;  /* 0x0007680001187983 */ /* 0x001ee20000300800 */
[----:B------:R-:W-:-:S03]  /*8120*/  LOP3.LUT R5, R3, 0x60, RZ, 0x3c, !PT ;  /* 0x0000006003057812 */ /* 0x000fc600078e3cff */
[----:B-1----:R-:W3:Y:S04]  /*8130*/  LDL.LU R25, [R1+0x764] ;  /* 0x0007640001197983 */ /* 0x002ee80000300800 */
[----:B--2---:R-:W2:Y:S04]  /*8140*/  LDL.LU R26, [R1+0x760] ;  /* 0x00076000011a7983 */ /* 0x004ea80000300800 */
[----:B------:R0:W-:Y:S04]  /*8150*/  STS.U16 [R2+UR4+0x4280], R27 ;  /* 0x0042801b02007988 */ /* 0x0001e80008000404 */
[----:B------:R1:W-:Y:S04]  /*8160*/  STS.U16 [R2+UR4+0x6280], R28 ;  /* 0x0062801c02007988 */ /* 0x0003e80008000404 */
[----:B------:R1:W-:Y:S04]  /*8170*/  STS.U16 [R2+UR4+0x680], R29 ;  /* 0x0006801d02007988 */ /* 0x0003e80008000404 */
[----:B0-----:R-:W2:Y:S04]  /*8180*/  LDL.LU R27, [R1+0x75c] ;  /* 0x00075c00011b7983 */ /* 0x001ea80000300800 */
[----:B------:R-:W-:Y:S04]  /*8190*/  STS.U16 [R2+UR4+0x2680], R30 ;  /* 0x0026801e02007988 */ /* 0x000fe80008000404 */
        /* <DEDUP_REMOVED lines=9> */
[----:B------:R0:W-:Y:S04]  /*8230*/  STS.U16 [R2+UR4+0x6e80], R81 ;  /* 0x006e805102007988 */ /* 0x0001e80008000404 */
[----:B-1----:R-:W2:Y:S04]  /*8240*/  LDL.LU R28, [R1+0x758] ;  /* 0x00075800011c7983 */ /* 0x002ea80000300800 */
[----:B------:R-:W2:Y:S01]  /*8250*/  LDL.LU R29, [R1+0x754] ;  /* 0x00075400011d7983 */ /* 0x000ea20000300800 */
[----:B0-----:R-:W-:-:S03]  /*8260*/  LOP3.LUT R2, R3, 0x70, RZ, 0x3c, !PT ;  /* 0x0000007003027812 */ /* 0x001fc600078e3cff */
[----:B------:R-:W2:Y:S04]  /*8270*/  LDL.LU R30, [R1+0x750] ;  /* 0x00075000011e7983 */ /* 0x000ea80000300800 */
[----:B------:R-:W2:Y:S04]  /*8280*/  LDL.LU R31, [R1+0x74c] ;  /* 0x00074c00011f7983 */ /* 0x000ea80000300800 */
[----:B------:R-:W2:Y:S04]  /*8290*/  LDL.LU R32, [R1+0x748] ;  /* 0x0007480001207983 */ /* 0x000ea80000300800 */
        /* <DEDUP_REMOVED lines=16> */
[----:B------:R-:W2:Y:S04]  /*83a0*/  LDL.LU R33, [R1+0x744] ;  /* 0x0007440001217983 */ /* 0x000ea80000300800 */
[----:B------:R-:W-:Y:S04]  /*83b0*/  STS.U16 [R2+UR4+0x6780], R57 ;  /* 0x0067803902007988 */ /* 0x000fe80008000404 */
[----:B------:R0:W-:Y:S04]  /*83c0*/  STS.U16 [R2+UR4+0xb80], R56 ;  /* 0x000b803802007988 */ /* 0x0001e80008000404 */
[----:B------:R-:W-:Y:S04]  /*83d0*/  STS.U16 [R2+UR4+0x2780], R59 ;  /* 0x0027803b02007988 */ /* 0x000fe80008000404 */
[----:B------:R1:W-:Y:S04]  /*83e0*/  STS.U16 [R2+UR4+0x4780], R58 ;  /* 0x0047803a02007988 */ /* 0x0003e80008000404 */
[----:B0-----:R-:W4:Y:S04]  /*83f0*/  LDL.LU.64 R56, [R1] ;  /* 0x0000000001387983 */ /* 0x001f280000300a00 */
[----:B------:R-:W-:Y:S04]  /*8400*/  STS.U16 [R2+UR4+0x6380], R61 ;  /* 0x0063803d02007988 */ /* 0x000fe80008000404 */
[----:B------:R0:W-:Y:S04]  /*8410*/  STS.U16 [R2+UR4+0x780], R60 ;  /* 0x0007803c02007988 */ /* 0x0001e80008000404 */
[----:B-1----:R-:W4:Y:S04]  /*8420*/  LDL.LU.64 R58, [R1+0x8] ;  /* 0x00000800013a7983 */ /* 0x002f280000300a00 */
[----:B------:R-:W-:Y:S04]  /*8430*/  STS.U16 [R2+UR4+0x2380], R63 ;  /* 0x0023803f02007988 */ /* 0x000fe80008000404 */
[----:B------:R1:W-:Y:S04]  /*8440*/  STS.U16 [R2+UR4+0x4380], R62 ;  /* 0x0043803e02007988 */ /* 0x0003e80008000404 */
[----:B0-----:R-:W4:Y:S04]  /*8450*/  LDL.LU.64 R60, [R1+0x10] ;  /* 0x00001000013c7983 */ /* 0x001f280000300a00 */
[----:B------:R0:W-:Y:S04]  /*8460*/  STS.U16 [R2+UR4+0x380], R64 ;  /* 0x0003804002007988 */ /* 0x0001e80008000404 */
[----:B-1----:R-:W4:Y:S04]  /*8470*/  LDL.LU.64 R62, [R1+0x18] ;  /* 0x00001800013e7983 */ /* 0x002f280000300a00 */
[----:B0-----:R-:W4:Y:S04]  /*8480*/  LDL.LU.64 R64, [R1+0x20] ;  /* 0x0000200001407983 */ /* 0x001f280000300a00 */
[----:B------:R-:W4:Y:S04]  /*8490*/  LDL.LU.64 R66, [R1+0x28] ;  /* 0x0000280001427983 */ /* 0x000f280000300a00 */
        /* <DEDUP_REMOVED lines=10> */
[----:B------:R0:W-:Y:S04]  /*8540*/  STS.U16 [R2+UR4+0x2b80], R34 ;  /* 0x002b802202007988 */ /* 0x0001e80008000404 */
[----:B------:R-:W-:Y:S04]  /*8550*/  STS.U16 [R2+UR4+0x4b80], R35 ;  /* 0x004b802302007988 */ /* 0x000fe80008000404 */
[----:B------:R-:W-:Y:S04]  /*8560*/  STS.U16 [R2+UR4+0x6b80], R36 ;  /* 0x006b802402007988 */ /* 0x000fe80008000404 */
[----:B------:R-:W-:Y:S04]  /*8570*/  STS.U16 [R2+UR4+0xf80], R37 ;  /* 0x000f802502007988 */ /* 0x000fe80008000404 */
[----:B------:R-:W-:Y:S04]  /*8580*/  STS.U16 [R2+UR4+0x2f80], R38 ;  /* 0x002f802602007988 */ /* 0x000fe80008000404 */
[----:B------:R-:W-:Y:S04]  /*8590*/  STS.U16 [R2+UR4+0x4f80], R39 ;  /* 0x004f802702007988 */ /* 0x000fe80008000404 */
[----:B------:R1:W-:Y:S04]  /*85a0*/  STS.U16 [R2+UR4+0x6f80], R40 ;  /* 0x006f802802007988 */ /* 0x0003e80008000404 */
[----:B------:R-:W-:Y:S01]  /*85b0*/  STS.U16 [R4+UR4+0x8200], R41 ;  /* 0x0082002904007988 */ /* 0x000fe20008000404 */
[----:B------:R-:W-:Y:S01]  /*85c0*/  UMOV UR12, UR5 ;  /* 0x00000005000c7c82 */ /* 0x000fe20008000000 */
[----:B------:R-:W-:-:S02]  /*85d0*/  UIADD3.64 UR48, UR8, 0x80, URZ ;  /* 0x0000008008307897 */ /* 0x000fc4000fffe03f */
[----:B------:R-:W-:Y:S01]  /*85e0*/  UIADD3.64 UR52, UR8, 0x100, URZ ;  /* 0x0000010008347897 */ /* 0x000fe2000fffe03f */
[----:B0-----:R-:W2:Y:S01]  /*85f0*/  LDL.LU R34, [R1+0x740] ;  /* 0x0007400001227983 */ /* 0x001ea20000300800 */
[----:B-1----:R-:W-:-:S03]  /*8600*/  LOP3.LUT R2, R4, 0x20, RZ, 0x3c, !PT ;  /* 0x0000002004027812 */ /* 0x002fc600078e3cff */
        /* <DEDUP_REMOVED lines=14> */
[----:B------:R0:W-:Y:S01]  /*86f0*/  STS.U16 [R2+UR4+0x8f00], R22 ;  /* 0x008f001602007988 */ /* 0x0001e20008000404 */
[----:B------:R1:W-:Y:S06]  /*8700*/  MEMBAR.ALL.CTA ;  /* 0x0000000000007992 */ /* 0x0003ec0000008000 */
[----:B-1----:R-:W1:Y:S01]  /*8710*/  FENCE.VIEW.ASYNC.S ;  /* 0x00000000000073c6 */ /* 0x002e620000000000 */
[----:B------:R-:W-:Y:S01]  /*8720*/  UIADD3.64 UR56, UR8, 0x180, URZ ;  /* 0x0000018008387897 */ /* 0x000fe2000fffe03f */
[----:B------:R-:W-:Y:S01]  /*8730*/  UMOV UR58, UR14 ;  /* 0x0000000e003a7c82 */ /* 0x000fe20008000000 */
[----:B------:R-:W-:Y:S01]  /*8740*/  UMOV UR59, UR15 ;  /* 0x0000000f003b7c82 */ /* 0x000fe20008000000 */
[----:B------:R-:W2:Y:S01]  /*8750*/  LDL.LU R35, [R1+0x73c] ;  /* 0x00073c0001237983 */ /* 0x000ea20000300800 */
[----:B------:R-:W-:Y:S01]  /*8760*/  UMOV UR18, UR10 ;  /* 0x0000000a00127c82 */ /* 0x000fe20008000000 */
[----:B------:R-:W-:Y:S01]  /*8770*/  UMOV UR19, UR11 ;  /* 0x0000000b00137c82 */ /* 0x000fe20008000000 */
[----:B------:R-:W-:Y:S01]  /*8780*/  UMOV UR22, UR14 ;  /* 0x0000000e00167c82 */ /* 0x000fe20008000000 */
[----:B------:R-:W2:Y:S01]  /*8790*/  LDL.LU R36, [R1+0x738] ;  /* 0x0007380001247983 */ /* 0x000ea20000300800 */
[----:B------:R-:W-:Y:S01]  /*87a0*/  UMOV UR23, UR15 ;  /* 0x0000000f00177c82 */ /* 0x000fe20008000000 */
[----:B------:R-:W-:Y:S01]  /*87b0*/  UMOV UR26, UR10 ;  /* 0x0000000a001a7c82 */ /* 0x000fe20008000000 */
[----:B------:R-:W-:Y:S01]  /*87c0*/  UMOV UR27, UR11 ;  /* 0x0000000b001b7c82 */ /* 0x000fe20008000000 */
[----:B------:R-:W2:Y:S01]  /*87d0*/  LDL.LU R37, [R1+0x734] ;  /* 0x0007340001257983 */ /* 0x000ea20000300800 */
[----:B0-----:R-:W0:Y:S03]  /*87e0*/  LDC R2, c[0x0][0x23c] ;  /* 0x00008f00ff027b82 */ /* 0x001e260000000800 */
[----:B------:R-:W3:Y:S04]  /*87f0*/  LDL.LU R249, [R1+0x634] ;  /* 0x0006340001f97983 */ /* 0x000ee80000300800 */
[----:B------:R-:W2:Y:S01]  /*8800*/  LDL.LU R38, [R1+0x730] ;  /* 0x0007300001267983 */ /* 0x000ea20000300800 */
[----:B-1----:R-:W-:Y:S06]  /*8810*/  BAR.SYNC.DEFER_BLOCKING 0x0 ;  /* 0x0000000000007b1d */ /* 0x002fec0000010000 */
[----:B------:R-:W2:Y:S04]  /*8820*/  LDL.LU R39, [R1+0x72c] ;  /* 0x00072c0001277983 */ /* 0x000ea80000300800 */
        /* <DEDUP_REMOVED lines=10> */
[----:B------:R-:W2:Y:S01]  /*88d0*/  LDL.LU R50, [R1+0x700] ;  /* 0x0007000001327983 */ /* 0x000ea20000300800 */
[----:B----4-:R-:W-:-:S06]  /*88e0*/  WARPGROUP.ARRIVE ;  /* 0x00000000000079c5 */ /* 0x010fcc0000000000 */
[----:B------:R-:W-:Y:S01]  /*88f0*/  HGMMA.64x64x16.F32 R56, gdesc[UR12].tnspA, R56, gsb0 ;  /* 0x20e000000c3879f0 */ /* 0x000fe20008000838 */
[----:B0-----:R-:W-:Y:S01]  /*8900*/  IMAD.SHL.U32 R2, R2, 0x20, RZ ;  /* 0x0000002002027824 */ /* 0x001fe200078e00ff */
[----:B------:R-:W-:Y:S01]  /*8910*/  UMOV UR30, UR14 ;  /* 0x0000000e001e7c82 */ /* 0x000fe20008000000 */
        /* <DEDUP_REMOVED lines=9> */
[----:B------:R-:W-:Y:S01]  /*89b0*/  ULDC UR12, c[0x0][0x238] ;  /* 0x00008e00000c7ab9 */ /* 0x000fe20000000800 */
[----:B------:R-:W-:-:S02]  /*89c0*/  WARPGROUP.DEPBAR.LE gsb0, 0x0 ;  /* 0x00008000000079c5 */ /* 0x000fc40000010000 */
[----:B------:R-:W-:-:S06]  /*89d0*/  WARPGROUP.ARRIVE ;  /* 0x00000000000079c5 */ /* 0x000fcc0000000000 */
[----:B------:R-:W-:Y:S03]  /*89e0*/  HGMMA.64x64x16.F32 R56, gdesc[UR8].tnspA, R56, gsb0 ;  /* 0x20e00000083879f0 */ /* 0x000fe60008000838 */
[----:B------:R-:W-:Y:S02]  /*89f0*/  WARPGROUP.DEPBAR.LE gsb0, 0x0 ;  /* 0x00008000000079c5 */ /* 0x000fe40000010000 */
        /* <DEDUP_REMOVED lines=13> */
[----:B------:R-:W-:Y:S01]  /*8ad0*/  HGMMA.64x64x16.F32 R152, gdesc[UR20].tnspA, R152, gsb0 ;  /* 0x20e00000149879f0 */ /* 0x000fe20008000898 */
[----:B------:R-:W-:Y:S04]  /*8ae0*/  STL.64 [R1], R56 ;  /* 0x0000003801007387 */ /* 0x000fe80000100a00 */
[----:B------:R-:W-:Y:S04]  /*8af0*/  STL.64 [R1+0x8], R58 ;  /* 0x0000083a01007387 */ /* 0x000fe80000100a00 */
[----:B------:R-:W-:Y:S04]  /*8b00*/  STL.64 [R1+0x10], R60 ;  /* 0x0000103c01007387 */ /* 0x000fe80000100a00 */
[----:B------:R-:W-:Y:S04]  /*8b10*/  STL.64 [R1+0x18], R62 ;  /* 0x0000183e01007387 */ /* 0x000fe80000100a00 */
[----:B------:R-:W-:Y:S04]  /*8b20*/  STL.64 [R1+0x20], R64 ;  /* 0x0000204001007387 */ /* 0x000fe80000100a00 */
[----:B------:R-:W-:Y:S04]  /*8b30*/  STL.64 [R1+0x28], R66 ;  /* 0x0000284201007387 */ /* 0x000fe80000100a00 */
[----:B------:R-:W-:Y:S01]  /*8b40*/  STL.64 [R1+0x30], R68 ;  /* 0x0000304401007387 */ /* 0x000fe20000100a00 */
[----:B------:R-:W-:-:S02]  /*8b50*/  WARPGROUP.DEPBAR.LE gsb0, 0x0 ;  /* 0x00008000000079c5 */ /* 0x000fc40000010000 */
[----:B------:R-:W-:-:S06]  /*8b60*/  WARPGROUP.ARRIVE ;  /* 0x00000000000079c5 */ /* 0x000fcc0000000000 */
[----:B------:R-:W-:Y:S01]  /*8b70*/  HGMMA.64x64x16.F32 R152, gdesc[UR24].tnspA, R152, gsb0 ;  /* 0x20e00000189879f0 */ /* 0x000fe20008000898 */
        /* <DEDUP_REMOVED lines=8> */
[----:B------:R0:W-:Y:S04]  /*8c00*/  STL.64 [R1+0x78], R86 ;  /* 0x0000785601007387 */ /* 0x0001e80000100a00 */
        /* <DEDUP_REMOVED lines=11> */
[----:B------:R-:W4:Y:S01]  /*8cc0*/  LDL.LU.64 R64, [R1+0x6a0] ;  /* 0x0006a00001407983 */ /* 0x000f220000300a00 */
[----:B------:R-:W-:-:S03]  /*8cd0*/  R2UR UR48, R51 ;  /* 0x00000000333072ca */ /* 0x000fc600000e0000 */
[----:B------:R-:W4:Y:S04]  /*8ce0*/  LDL.LU.64 R62, [R1+0x698] ;  /* 0x00069800013e7983 */ /* 0x000f280000300a00 */
[----:B------:R-:W4:Y:S04]  /*8cf0*/  LDL.LU.64 R60, [R1+0x690] ;  /* 0x00069000013c7983 */ /* 0x000f280000300a00 */
[----:B------:R-:W4:Y:S04]  /*8d00*/  LDL.LU.64 R58, [R1+0x688] ;  /* 0x00068800013a7983 */ /* 0x000f280000300a00 */
[----:B------:R-:W4:Y:S04]  /*8d10*/  LDL.LU.64 R56, [R1+0x680] ;  /* 0x0006800001387983 */ /* 0x000f280000300a00 */
[----:B------:R-:W2:Y:S01]  /*8d20*/  LDL.LU R51, [R1+0x678] ;  /* 0x0006780001337983 */ /* 0x000ea20000300800 */
[----:B------:R-:W-:-:S03]  /*8d30*/  R2UR UR53, R52 ;  /* 0x00000000343572ca */ /* 0x000fc600000e0000 */
[----:B------:R-:W-:Y:S01]  /*8d40*/  STL.64 [R1+0x660], R240 ;  /* 0x000660f001007387 */ /* 0x000fe20000100a00 */
[----:B------:R-:W-:-:S03]  /*8d50*/  R2UR UR52, R53 ;  /* 0x00000000353472ca */ /* 0x000fc600000e0000 */
[----:B------:R0:W-:Y:S01]  /*8d60*/  STL.64 [R1+0x658], R242 ;  /* 0x000658f201007387 */ /* 0x0001e20000100a00 */
[----:B------:R-:W-:-:S03]  /*8d70*/  R2UR UR57, R54 ;  /* 0x00000000363972ca */ /* 0x000fc600000e0000 */
[----:B------:R1:W-:Y:S01]  /*8d80*/  STL.64 [R1+0x650], R244 ;  /* 0x000650f401007387 */ /* 0x0003e20000100a00 */
[----:B------:R-:W-:-:S03]  /*8d90*/  R2UR UR56, R55 ;  /* 0x00000000373872ca */ /* 0x000fc600000e0000 */
[----:B------:R1:W-:Y:S01]  /*8da0*/  STL.64 [R1+0x648], R246 ;  /* 0x000648f601007387 */ /* 0x0003e20000100a00 */
[----:B------:R-:W-:-:S03]  /*8db0*/  WARPGROUP.DEPBAR.LE gsb0, 0x0 ;  /* 0x00008000000079c5 */ /* 0x000fc60000010000 */
[----:B------:R-:W2:Y:S01]  /*8dc0*/  LDL.LU R52, [R1+0x674] ;  /* 0x0006740001347983 */ /* 0x000ea20000300800 */
[----:B------:R-:W-:-:S03]  /*8dd0*/  WARPGROUP.ARRIVE ;  /* 0x00000000000079c5 */ /* 0x000fc60000000000 */
[----:B------:R-:W2:Y:S01]  /*8de0*/  LDL.LU R53, [R1+0x670] ;  /* 0x0006700001357983 */ /* 0x000ea20000300800 */
[C---:B0-----:R-:W-:Y:S01]  /*8df0*/  IMAD.WIDE R242, R2.reuse, 0x2, R16 ;  /* 0x0000000202f27825 */ /* 0x041fe200078e0210 */
[----:B---3--:R-:W-:Y:S01]  /*8e00*/  R2UR UR49, R249 ;  /* 0x00000000f93172ca */ /* 0x008fe200000e0000 */
[----:B------:R-:W-:Y:S01]  /*8e10*/  HGMMA.64x64x16.F32 R120, gdesc[UR28].tnspA, R120, gsb0 ;  /* 0x20e000001c7879f0 */ /* 0x000fe20008000878 */
[----:B------:R-:W2:Y:S01]  /*8e20*/  LDL.LU R54, [R1+0x66c] ;  /* 0x00066c0001367983 */ /* 0x000ea20000300800 */
[----:B-1----:R-:W-:-:S03]  /*8e30*/  IMAD.WIDE R244, R2, 0x2, R14 ;  /* 0x0000000202f47825 */ /* 0x002fc600078e020e */
[----:B------:R-:W2:Y:S01]  /*8e40*/  LDL.LU R55, [R1+0x668] ;  /* 0x0006680001377983 */ /* 0x000ea20000300800 */
[----:B------:R-:W-:-:S03]  /*8e50*/  IMAD.WIDE R246, R2, 0x2, R12 ;  /* 0x0000000202f67825 */ /* 0x000fc600078e020c */
[----:B------:R-:W3:Y:S01]  /*8e60*/  LDL.LU.64 R4, [R1+0xd0] ;  /* 0x0000d00001047983 */ /* 0x000ee20000300a00 */
[----:B------:R-:W-:-:S03]  /*8e70*/  IMAD.WIDE R250, R2, 0x2, R10 ;  /* 0x0000000202fa7825 */ /* 0x000fc600078e020a */
[----:B------:R-:W4:Y:S01]  /*8e80*/  LDL.LU.64 R240, [R1+0xd8] ;  /* 0x0000d80001f07983 */ /* 0x000f220000300a00 */
[----:B------:R-:W-:-:S03]  /*8e90*/  IMAD.WIDE R248, R2, 0x2, R8 ;  /* 0x0000000202f87825 */ /* 0x000fc600078e0208 */
[----:B------:R-:W2:Y:S01]  /*8ea0*/  LDL.LU.64 R16, [R1+0xa0] ;  /* 0x0000a00001107983 */ /* 0x000ea20000300a00 */
[----:B------:R-:W-:-:S03]  /*8eb0*/  IMAD.WIDE R22, R2, 0x2, R6 ;  /* 0x0000000202167825 */ /* 0x000fc600078e0206 */
[----:B------:R-:W4:Y:S04]  /*8ec0*/  LDL.LU.64 R14, [R1+0xa8] ;  /* 0x0000a800010e7983 */ /* 0x000f280000300a00 */
[----:B------:R-:W4:Y:S04]  /*8ed0*/  LDL.LU.64 R12, [R1+0xb0] ;  /* 0x0000b000010c7983 */ /* 0x000f280000300a00 */
[----:B------:R-:W4:Y:S04]  /*8ee0*/  LDL.LU.64 R10, [R1+0xb8] ;  /* 0x0000b800010a7983 */ /* 0x000f280000300a00 */
[----:B------:R-:W4:Y:S04]  /*8ef0*/  LDL.LU.64 R8, [R1+0xc0] ;  /* 0x0000c00001087983 */ /* 0x000f280000300a00 */
[----:B------:R-:W4:Y:S01]  /*8f00*/  LDL.LU.64 R6, [R1+0xc8] ;  /* 0x0000c80001067983 */ /* 0x000f220000300a00 */
[----:B------:R-:W-:-:S02]  /*8f10*/  WARPGROUP.DEPBAR.LE gsb0, 0x0 ;  /* 0x00008000000079c5 */ /* 0x000fc40000010000 */
[----:B------:R-:W-:-:S06]  /*8f20*/  WARPGROUP.ARRIVE ;  /* 0x00000000000079c5 */ /* 0x000fcc0000000000 */
[----:B------:R-:W-:Y:S03]  /*8f30*/  HGMMA.64x64x16.F32 R120, gdesc[UR32].tnspA, R120, gsb0 ;  /* 0x20e00000207879f0 */ /* 0x000fe60008000878 */
[----:B------:R-:W-:Y:S02]  /*8f40*/  WARPGROUP.DEPBAR.LE gsb0, 0x0 ;  /* 0x00008000000079c5 */ /* 0x000fe40000010000 */
[----:B------:R-:W-:-:S06]  /*8f50*/  WARPGROUP.ARRIVE ;  /* 0x00000000000079c5 */ /* 0x000fcc0000000000 */
[----:B------:R-:W-:Y:S01]  /*8f60*/  HGMMA.64x64x16.F32 R88, gdesc[UR36].tnspA, R88, gsb0 ;  /* 0x20e00000245879f0 */ /* 0x000fe20008000858 */
[----:B------:R-:W-:-:S04]  /*8f70*/  IMAD.WIDE R20, R2, 0x2, R20 ;  /* 0x0000000202147825 */ /* 0x000fc800078e0214 */
[----:B------:R-:W-:-:S04]  /*8f80*/  IMAD.WIDE R18, R2, 0x2, R18 ;  /* 0x0000000202127825 */ /* 0x000fc800078e0212 */
[----:B------:R-:W-:Y:S01]  /*8f90*/  IMAD.MOV.U32 R252, RZ, RZ, R243 ;  /* 0x000000fffffc7224 */ /* 0x000fe200078e00f3 */
[----:B------:R-:W-:Y:S02]  /*8fa0*/  WARPGROUP.DEPBAR.LE gsb0, 0x0 ;  /* 0x00008000000079c5 */ /* 0x000fe40000010000 */
[----:B------:R-:W-:-:S06]  /*8fb0*/  WARPGROUP.ARRIVE ;  /* 0x00000000000079c5 */ /* 0x000fcc0000000000 */
[----:B------:R-:W-:Y:S01]  /*8fc0*/  HGMMA.64x64x16.F32 R88, gdesc[UR40].tnspA, R88, gsb0 ;  /* 0x20e00000285879f0 */ /* 0x000fe20008000858 */
[----:B---3--:R-:W-:-:S04]  /*8fd0*/  IMAD.WIDE R4, R2, 0x2, R4 ;  /* 0x0000000202047825 */ /* 0x008fc800078e0204 */
[----:B--2---:R-:W-:-:S04]  /*8fe0*/  IMAD.WIDE R16, R2, 0x2, R16 ;  /* 0x0000000202107825 */ /* 0x004fc800078e0210 */
[----:B----4-:R-:W-:-:S04]  /*8ff0*/  IMAD.WIDE R14, R2, 0x2, R14 ;  /* 0x00000002020e7825 */ /* 0x010fc800078e020e */
[----:B------:R-:W-:-:S04]  /*9000*/  IMAD.WIDE R12, R2, 0x2, R12 ;  /* 0x00000002020c7825 */ /* 0x000fc800078e020c */
[----:B------:R-:W-:-:S04]  /*9010*/  IMAD.WIDE R10, R2, 0x2, R10 ;  /* 0x00000002020a7825 */ /* 0x000fc800078e020a */
[----:B------:R-:W-:-:S04]  /*9020*/  IMAD.WIDE R8, R2, 0x2, R8 ;  /* 0x0000000202087825 */ /* 0x000fc800078e0208 */
[----:B------:R-:W-:-:S04]  /*9030*/  IMAD.WIDE R6, R2, 0x2, R6 ;  /* 0x0000000202067825 */ /* 0x000fc800078e0206 */
[----:B------:R-:W-:Y:S02]  /*9040*/  IMAD.WIDE R2, R2, 0x2, R240 ;  /* 0x0000000202027825 */ /* 0x000fe400078e02f0 */
[----:B------:R0:W5:Y:S04]  /*9050*/  LDL.LU.64 R240, [R1+0x660] ;  /* 0x0006600001f07983 */ /* 0x0001680000300a00 */
[----:B------:R1:W-:Y:S04]  /*9060*/  STL [R1+0x61c], R242 ;  /* 0x00061cf201007387 */ /* 0x0003e80000100800 */
[----:B-1----:R0:W5:Y:S04]  /*9070*/  LDL.LU.64 R242, [R1+0x658] ;  /* 0x0006580001f27983 */ /* 0x0021680000300a00 */
[----:B------:R-:W-:Y:S04]  /*9080*/  STL [R1+0x614], R244 ;  /* 0x000614f401007387 */ /* 0x000fe80000100800 */
[----:B------:R1:W-:Y:S02]  /*9090*/  STL [R1+0x618], R252 ;  /* 0x000618fc01007387 */ /* 0x0003e40000100800 */
[----:B-1----:R-:W-:-:S02]  /*90a0*/  IMAD.MOV.U32 R252, RZ, RZ, R245 ;  /* 0x000000fffffc7224 */ /* 0x002fc400078e00f5 */
[----:B------:R0:W5:Y:S04]  /*90b0*/  LDL.LU.64 R244, [R1+0x650] ;  /* 0x0006500001f47983 */ /* 0x0001680000300a00 */
[----:B------:R-:W-:Y:S04]  /*90c0*/  STL [R1+0x60c], R246 ;  /* 0x00060cf601007387 */ /* 0x000fe80000100800 */
[----:B------:R1:W-:Y:S02]  /*90d0*/  STL [R1+0x610], R252 ;  /* 0x000610fc01007387 */ /* 0x0003e40000100800 */
[----:B-1----:R-:W-:-:S02]  /*90e0*/  IMAD.MOV.U32 R252, RZ, RZ, R247 ;  /* 0x000000fffffc7224 */ /* 0x002fc400078e00f7 */
[----:B------:R0:W5:Y:S04]  /*90f0*/  LDL.LU.64 R246, [R1+0x648] ;  /* 0x0006480001f67983 */ /* 0x0001680000300a00 */
[----:B------:R-:W-:Y:S04]  /*9100*/  STL [R1+0x604], R250 ;  /* 0x000604fa01007387 */ /* 0x000fe80000100800 */
[----:B------:R1:W-:Y:S01]  /*9110*/  STL [R1+0x608], R252 ;  /* 0x000608fc01007387 */ /* 0x0003e20000100800 */
[----:B------:R-:W-:Y:S02]  /*9120*/  WARPGROUP.DEPBAR.LE gsb0, 0x0 ;  /* 0x00008000000079c5 */ /* 0x000fe40000010000 */
[----:B------:R-:W-:-:S06]  /*9130*/  WARPGROUP.ARRIVE ;  /* 0x00000000000079c5 */ /* 0x000fcc0000000000 */
[----:B------:R-:W-:Y:S01]  /*9140*/  HGMMA.64x64x16.F32 R56, gdesc[UR44].tnspA, R56, gsb0 ;  /* 0x20e000002c3879f0 */ /* 0x000fe20008000838 */
[----:B-1----:R-:W-:Y:S02]  /*9150*/  IMAD.MOV.U32 R252, RZ, RZ, R251 ;  /* 0x000000fffffc7224 */ /* 0x002fe400078e00fb */
[----:B------:R0:W5:Y:S04]  /*9160*/  LDL.LU.64 R250, [R1+0x640] ;  /* 0x0006400001fa7983 */ /* 0x0001680000300a00 */
[----:B------:R-:W-:Y:S04]  /*9170*/  STL [R1+0x5fc], R248 ;  /* 0x0005fcf801007387 */ /* 0x000fe80000100800 */
[----:B------:R1:W-:Y:S02]  /*9180*/  STL [R1+0x600], R252 ;  /* 0x000600fc01007387 */ /* 0x0003e40000100800 */
[----:B-1----:R-:W-:-:S02]  /*9190*/  IMAD.MOV.U32 R252, RZ, RZ, R249 ;  /* 0x000000fffffc7224 */ /* 0x002fc400078e00f9 */
[----:B------:R0:W5:Y:S04]  /*91a0*/  LDL.LU.64 R248, [R1+0x638] ;  /* 0x0006380001f87983 */ /* 0x0001680000300a00 */
[----:B------:R1:W-:Y:S04]  /*91b0*/  STL [R1+0x5f4], R22 ;  /* 0x0005f41601007387 */ /* 0x0003e80000100800 */
[----:B------:R-:W-:Y:S04]  /*91c0*/  STL [R1+0x5f8], R252 ;  /* 0x0005f8fc01007387 */ /* 0x000fe80000100800 */
[----:B------:R-:W-:Y:S04]  /*91d0*/  STL [R1+0x5f0], R23 ;  /* 0x0005f01701007387 */ /* 0x000fe80000100800 */
[----:B------:R-:W-:Y:S04]  /*91e0*/  STL [R1+0x5ec], R20 ;  /* 0x0005ec1401007387 */ /* 0x000fe80000100800 */
[----:B-1----:R-:W2:Y:S01]  /*91f0*/  LDL.LU R22, [R1+0x5d8] ;  /* 0x0005d80001167983 */ /* 0x002ea20000300800 */
[----:B------:R-:W-:Y:S01]  /*9200*/  UMOV UR50, UR10 ;  /* 0x0000000a00327c82 */ /* 0x000fe20008000000 */
[----:B------:R-:W-:Y:S01]  /*9210*/  UMOV UR51, UR11 ;  /* 0x0000000b00337c82 */ /* 0x000fe20008000000 */
[----:B------:R-:W-:-:S02]  /*9220*/  WARPGROUP.DEPBAR.LE gsb0, 0x0 ;  /* 0x00008000000079c5 */ /* 0x000fc40000010000 */
[----:B------:R-:W-:-:S06]  /*9230*/  WARPGROUP.ARRIVE ;  /* 0x00000000000079c5 */ /* 0x000fcc0000000000 */
[----:B------:R-:W-:Y:S01]  /*9240*/  HGMMA.64x64x16.F32 R56, gdesc[UR48].tnspA, R56, gsb0 ;  /* 0x20e00000303879f0 */ /* 0x000fe20008000838 */
[----:B------:R-:W-:Y:S01]  /*9250*/  UMOV UR54, UR14 ;  /* 0x0000000e00367c82 */ /* 0x000fe20008000000 */
[----:B------:R-:W-:Y:S01]  /*9260*/  UMOV UR55, UR15 ;  /* 0x0000000f00377c82 */ /* 0x000fe20008000000 */
[----:B------:R-:W-:Y:S02]  /*9270*/  WARPGROUP.DEPBAR.LE gsb0, 0x0 ;  /* 0x00008000000079c5 */ /* 0x000fe40000010000 */
[----:B------:R-:W-:-:S06]  /*9280*/  WARPGROUP.ARRIVE ;  /* 0x00000000000079c5 */ /* 0x000fcc0000000000 */
[----:B------:R-:W-:Y:S01]  /*9290*/  HGMMA.64x64x16.F32 R24, gdesc[UR52].tnspA, R24, gsb0 ;  /* 0x20e00000341879f0 */ /* 0x000fe20008000818 */
[----:B------:R-:W-:Y:S01]  /*92a0*/  UMOV UR58, UR10 ;  /* 0x0000000a003a7c82 */ /* 0x000fe20008000000 */
[----:B------:R-:W-:Y:S01]  /*92b0*/  UMOV UR59, UR11 ;  /* 0x0000000b003b7c82 */ /* 0x000fe20008000000 */
[----:B------:R-:W-:Y:S04]  /*92c0*/  STL [R1+0x5e8], R21 ;  /* 0x0005e81501007387 */ /* 0x000fe80000100800 */
[----:B------:R-:W-:Y:S04]  /*92d0*/  STL [R1+0x5e4], R18 ;  /* 0x0005e41201007387 */ /* 0x000fe80000100800 */
[----:B------:R1:W-:Y:S04]  /*92e0*/  STL [R1+0x5e0], R19 ;  /* 0x0005e01301007387 */ /* 0x0003e80000100800 */
[----:B------:R-:W-:Y:S01]  /*92f0*/  STL [R1+0x5dc], R16 ;  /* 0x0005dc1001007387 */ /* 0x000fe20000100800 */
[----:B------:R-:W-:-:S02]  /*9300*/  WARPGROUP.DEPBAR.LE gsb0, 0x0 ;  /* 0x00008000000079c5 */ /* 0x000fc40000010000 */
[----:B------:R-:W-:-:S06]  /*9310*/  WARPGROUP.ARRIVE ;  /* 0x00000000000079c5 */ /* 0x000fcc0000000000 */
[----:B------:R-:W-:Y:S01]  /*9320*/  HGMMA.64x64x16.F32 R24, gdesc[UR56].tnspA, R24, gsb0 ;  /* 0x20e00000381879f0 */ /* 0x000fe20008000818 */
[----:B------:R-:W-:Y:S04]  /*9330*/  STL [R1+0xa4], R17 ;  /* 0x0000a41101007387 */ /* 0x000fe80000100800 */
[----:B------:R-:W-:Y:S04]  /*9340*/  STL [R1+0xa0], R14 ;  /* 0x0000a00e01007387 */ /* 0x000fe80000100800 */
[----:B------:R-:W-:Y:S04]  /*9350*/  STL [R1+0x9c], R15 ;  /* 0x00009c0f01007387 */ /* 0x000fe80000100800 */
[----:B------:R-:W-:Y:S04]  /*9360*/  STL [R1+0x98], R12 ;  /* 0x0000980c01007387 */ /* 0x000fe80000100800 */
[----:B------:R-:W-:Y:S04]  /*9370*/  STL [R1+0x94], R13 ;  /* 0x0000940d01007387 */ /* 0x000fe80000100800 */
[----:B------:R-:W-:Y:S04]  /*9380*/  STL [R1+0x90], R10 ;  /* 0x0000900a01007387 */ /* 0x000fe80000100800 */
[----:B------:R-:W-:Y:S01]  /*9390*/  STL [R1+0x84], R11 ;  /* 0x0000840b01007387 */ /* 0x000fe20000100800 */
[----:B------:R-:W-:Y:S01]  /*93a0*/  USHF.L.U32 UR12, UR12, 0x5, URZ ;  /* 0x000000050c0c7899 */ /* 0x000fe2000800063f */
[----:B-1----:R-:W-:-:S03]  /*93b0*/  IMAD.MOV.U32 R19, RZ, RZ, R8 ;  /* 0x000000ffff137224 */ /* 0x002fc600078e0008 */
[----:B------:R-:W-:Y:S01]  /*93c0*/  UIMAD.WIDE UR60, UR12, 0x2, UR60 ;  /* 0x000000020c3c78a5 */ /* 0x000fe2000f8e023c */
[----:B------:R-:W-:Y:S02]  /*93d0*/  IMAD.MOV.U32 R18, RZ, RZ, R9 ;  /* 0x000000ffff127224 */ /* 0x000fe400078e0009 */
[----:B------:R-:W-:Y:S02]  /*93e0*/  IMAD.MOV.U32 R21, RZ, RZ, R6 ;  /* 0x000000ffff157224 */ /* 0x000fe400078e0006 */
[----:B------:R-:W-:Y:S02]  /*93f0*/  IMAD.MOV.U32 R20, RZ, RZ, R7 ;  /* 0x000000ffff147224 */ /* 0x000fe400078e0007 */
[----:B------:R-:W-:Y:S02]  /*9400*/  IMAD.MOV.U32 R23, RZ, RZ, R4 ;  /* 0x000000ffff177224 */ /* 0x000fe400078e0004 */
[----:B------:R-:W-:Y:S02]  /*9410*/  IMAD.MOV.U32 R252, RZ, RZ, R3 ;  /* 0x000000fffffc7224 */ /* 0x000fe400078e0003 */
[----:B------:R-:W-:-:S02]  /*9420*/  VIADD R0, R0, 0xffffffe0 ;  /* 0xffffffe000007836 */ /* 0x000fc40000000000 */
[----:B--2---:R-:W-:-:S05]  /*9430*/  VIADD R22, R22, 0xffffffff ;  /* 0xffffffff16167836 */ /* 0x004fca0000000000 */
[----:B------:R1:W-:Y:S04]  /*9440*/  STL [R1+0x5d8], R22 ;  /* 0x0005d81601007387 */ /* 0x0003e80000100800 */
[----:B------:R0:W-:Y:S01]  /*9450*/  STL [R1+0x80], R2 ;  /* 0x0000800201007387 */ /* 0x0001e20000100800 */
[----:B------:R-:W-:Y:S01]  /*9460*/  ISETP.NE.U32.AND P0, PT, R22, RZ, PT ;  /* 0x000000ff1600720c */ /* 0x000fe20003f05070 */
[----:B------:R-:W-:Y:S02]  /*9470*/  WARPGROUP.DEPBAR.LE gsb0, 0x0 ;  /* 0x00008000000079c5 */ /* 0x000fe40000010000 */
[----:B-1----:R-:W-:-:S10]  /*9480*/  IMAD.MOV.U32 R22, RZ, RZ, R5 ;  /* 0x000000ffff167224 */ /* 0x002fd400078e0005 */
[----:B0-----:R-:W-:Y:S05]  /*9490*/  @P0 BRA `(.L_x_1) ;  /* 0xffffffa400f80947 */ /* 0x001fea000383ffff */
[----:B------:R-:W2:Y:S04]  /*94a0*/  LDL.LU R13, [R1+0x7c] ;  /* 0x00007c00010d7983 */ /* 0x000ea80000300800 */
[----:B------:R-:W3:Y:S04]  /*94b0*/  LDL.LU R12, [R1+0x74] ;  /* 0x00007400010c7983 */ /* 0x000ee80000300800 */
[----:B------:R-:W4:Y:S04]  /*94c0*/  LDL.LU R17, [R1+0x78] ;  /* 0x0000780001117983 */ /* 0x000f280000300800 */
[----:B------:R-:W4:Y:S04]  /*94d0*/  LDL.LU R16, [R1+0x70] ;  /* 0x0000700001107983 */ /* 0x000f280000300800 */
[----:B------:R-:W4:Y:S04]  /*94e0*/  LDL.LU R252, [R1+0x1c] ;  /* 0x00001c0001fc7983 */ /* 0x000f280000300800 */
[----:B------:R-:W4:Y:S04]  /*94f0*/  LDL.LU R0, [R1+0x14] ;  /* 0x0000140001007983 */ /* 0x000f280000300800 */
[----:B-----5:R-:W4:Y:S04]  /*9500*/  LDL.LU R250, [R1+0x18] ;  /* 0x0000180001fa7983 */ /* 0x020f280000300800 */
[----:B------:R-:W4:Y:S01]  /*9510*/  LDL.LU R251, [R1+0x10] ;  /* 0x0000100001fb7983 */ /* 0x000f220000300800 */
[----:B------:R-:W-:-:S03]  /*9520*/  F2FP.F16.F32.PACK_AB R11, R55, R119 ;  /* 0x00000077370b723e */ /* 0x000fc600000000ff */
[----:B------:R-:W4:Y:S01]  /*9530*/  LDL.LU R248, [R1+0xc] ;  /* 0x00000c0001f87983 */ /* 0x000f220000300800 */
[----:B------:R-:W-:-:S03]  /*9540*/  F2FP.F16.F32.PACK_AB R10, R53, R117 ;  /* 0x00000075350a723e */ /* 0x000fc600000000ff */
[----:B------:R-:W4:Y:S04]  /*9550*/  LDL.LU R249, [R1+0x4] ;  /* 0x0000040001f97983 */ /* 0x000f280000300800 */
[----:B------:R-:W4:Y:S01]  /*9560*/  LDL.LU R2, [R1+0x8] ;  /* 0x0000080001027983 */ /* 0x000f220000300800 */
[----:B------:R-:W-:-:S03]  /*9570*/  F2FP.F16.F32.PACK_AB R9, R87, R151 ;  /* 0x000000975709723e */ /* 0x000fc600000000ff */
[----:B------:R-:W4:Y:S04]  /*9580*/  LDL.LU R3, [R1] ;  /* 0x0000000001037983 */ /* 0x000f280000300800 */
[----:B------:R-:W4:Y:S01]  /*9590*/  LDL.LU R119, [R1+0x50] ;  /* 0x0000500001777983 */ /* 0x000f220000300800 */
[----:B------:R-:W-:-:S03]  /*95a0*/  F2FP.F16.F32.PACK_AB R8, R85, R149 ;  /* 0x000000955508723e */ /* 0x000fc600000000ff */
[----:B------:R-:W4:Y:S04]  /*95b0*/  LDL.LU R53, [R1+0x6c] ;  /* 0x00006c0001357983 */ /* 0x000f280000300800 */
[----:B------:R-:W4:Y:S01]  /*95c0*/  LDL.LU R117, [R1+0x58] ;  /* 0x0000580001757983 */ /* 0x000f220000300800 */
[----:B------:R-:W-:-:S03]  /*95d0*/  F2FP.F16.F32.PACK_AB R15, R183, R247 ;  /* 0x000000f7b70f723e */ /* 0x000fc600000000ff */
[----:B------:R-:W4:Y:S04]  /*95e0*/  LDL.LU R87, [R1+0x60] ;  /* 0x0000600001577983 */ /* 0x000f280000300800 */
[----:B------:R-:W4:Y:S01]  /*95f0*/  LDL.LU R151, [R1+0x20] ;  /* 0x0000200001977983 */ /* 0x000f220000300800 */
[----:B------:R-:W-:-:S03]  /*9600*/  F2FP.F16.F32.PACK_AB R14, R181, R245 ;  /* 0x000000f5b50e723e */ /* 0x000fc600000000ff */
[----:B------:R-:W4:Y:S04]  /*9610*/  LDL.LU R85, [R1+0x68] ;  /* 0x0000680001557983 */ /* 0x000f280000300800 */
[----:B------:R-:W4:Y:S04]  /*9620*/  LDL.LU R149, [R1+0x28] ;  /* 0x0000280001957983 */ /* 0x000f280000300800 */
[----:B------:R-:W4:Y:S04]  /*9630*/  LDL.LU R247, [R1+0x2c] ;  /* 0x00002c0001f77983 */ /* 0x000f280000300800 */
[----:B------:R-:W4:Y:S01]  /*9640*/  LDL.LU R183, [R1+0x24] ;  /* 0x0000240001b77983 */ /* 0x000f220000300800 */
[----:B------:R-:W-:-:S03]  /*9650*/  F2FP.F16.F32.PACK_AB R7, R54, R118 ;  /* 0x000000763607723e */ /* 0x000fc600000000ff */
[----:B------:R-:W4:Y:S01]  /*9660*/  LDL.LU R245, [R1+0x38] ;  /* 0x0000380001f57983 */ /* 0x000f220000300800 */
[----:B------:R-:W-:-:S03]  /*9670*/  F2FP.F16.F32.PACK_AB R6, R52, R116 ;  /* 0x000000743406723e */ /* 0x000fc600000000ff */
[----:B------:R-:W4:Y:S01]  /*9680*/  LDL.LU R181, [R1+0x30] ;  /* 0x0000300001b57983 */ /* 0x000f220000300800 */
[----:B------:R-:W-:Y:S02]  /*9690*/  F2FP.F16.F32.PACK_AB R5, R86, R150 ;  /* 0x000000965605723e */ /* 0x000fe400000000ff */
[----:B------:R-:W-:Y:S02]  /*96a0*/  F2FP.F16.F32.PACK_AB R4, R84, R148 ;  /* 0x000000945404723e */ /* 0x000fe400000000ff */
[----:B------:R-:W-:Y:S02]  /*96b0*/  F2FP.F16.F32.PACK_AB R19, R182, R246 ;  /* 0x000000f6b613723e */ /* 0x000fe400000000ff */
[----:B--2---:R-:W-:Y:S02]  /*96c0*/  F2FP.F16.F32.PACK_AB R13, R215, R13 ;  /* 0x0000000dd70d723e */ /* 0x004fe400000000ff */
[----:B------:R-:W2:Y:S01]  /*96d0*/  LDL.LU R215, [R1+0x34] ;  /* 0x0000340001d77983 */ /* 0x000ea20000300800 */
[----:B---3--:R-:W-:-:S03]  /*96e0*/  F2FP.F16.F32.PACK_AB R12, R213, R12 ;  /* 0x0000000cd50c723e */ /* 0x008fc600000000ff */
[----:B------:R-:W3:Y:S04]  /*96f0*/  LDL.LU R213, [R1+0x3c] ;  /* 0x00003c0001d57983 */ /* 0x000ee80000300800 */
[----:B------:R-:W3:Y:S04]  /*9700*/  LDL.LU R118, [R1+0x54] ;  /* 0x0000540001767983 */ /* 0x000ee80000300800 */
[----:B------:R-:W3:Y:S04]  /*9710*/  LDL.LU R52, [R1+0x64] ;  /* 0x0000640001347983 */ /* 0x000ee80000300800 */
[----:B------:R-:W3:Y:S04]  /*9720*/  LDL.LU R116, [R1+0x5c] ;  /* 0x00005c0001747983 */ /* 0x000ee80000300800 */
[----:B------:R-:W3:Y:S04]  /*9730*/  LDL.LU R150, [R1+0x40] ;  /* 0x0000400001967983 */ /* 0x000ee80000300800 */
[----:B------:R-:W3:Y:S04]  /*9740*/  LDL.LU R148, [R1+0x48] ;  /* 0x0000480001947983 */ /* 0x000ee80000300800 */
[----:B------:R-:W3:Y:S04]  /*9750*/  LDL.LU R246, [R1+0x4c] ;  /* 0x00004c0001f67983 */ /* 0x000ee80000300800 */
[----:B------:R-:W3:Y:S01]  /*9760*/  LDL.LU R182, [R1+0x44] ;  /* 0x0000440001b67983 */ /* 0x000ee20000300800 */
[----:B------:R-:W-:-:S02]  /*9770*/  F2FP.F16.F32.PACK_AB R23, R51, R115 ;  /* 0x000000733317723e */ /* 0x000fc400000000ff */
[----:B------:R-:W-:Y:S02]  /*9780*/  F2FP.F16.F32.PACK_AB R51, R50, R114 ;  /* 0x000000723233723e */ /* 0x000fe400000000ff */
[----:B------:R-:W-:Y:S02]  /*9790*/  F2FP.F16.F32.PACK_AB R50, R48, R112 ;  /* 0x000000703032723e */ /* 0x000fe400000000ff */
[----:B------:R-:W-:Y:S02]  /*97a0*/  F2FP.F16.F32.PACK_AB R48, R80, R144 ;  /* 0x000000905030723e */ /* 0x000fe400000000ff */
[----:B------:R-:W-:Y:S02]  /*97b0*/  F2FP.F16.F32.PACK_AB R20, R81, R145 ;  /* 0x000000915114723e */ /* 0x000fe400000000ff */
[----:B------:R-:W-:Y:S02]  /*97c0*/  F2FP.F16.F32.PACK_AB R22, R49, R113 ;  /* 0x000000713116723e */ /* 0x000fe400000000ff */
[----:B------:R-:W-:-:S02]  /*97d0*/  F2FP.F16.F32.PACK_AB R86, R45, R109 ;  /* 0x0000006d2d56723e */ /* 0x000fc400000000ff */
[----:B------:R-:W-:Y:S02]  /*97e0*/  F2FP.F16.F32.PACK_AB R49, R82, R146 ;  /* 0x000000925231723e */ /* 0x000fe400000000ff */
[----:B------:R-:W-:Y:S02]  /*97f0*/  F2FP.F16.F32.PACK_AB R84, R77, R141 ;  /* 0x0000008d4d54723e */ /* 0x000fe400000000ff */
[----:B------:R-:W-:Y:S02]  /*9800*/  F2FP.F16.F32.PACK_AB R45, R78, R142 ;  /* 0x0000008e4e2d723e */ /* 0x000fe400000000ff */
[----:B------:R-:W-:Y:S02]  /*9810*/  F2FP.F16.F32.PACK_AB R21, R83, R147 ;  /* 0x000000935315723e */ /* 0x000fe400000000ff */
[----:B----4-:R-:W-:Y:S02]  /*9820*/  F2FP.F16.F32.PACK_AB R77, R206, R117 ;  /* 0x00000075ce4d723e */ /* 0x010fe400000000ff */
        /* <DEDUP_REMOVED lines=82> */
[----:B--2---:R-:W-:Y:S02]  /*9d50*/  F2FP.F16.F32.PACK_AB R136, R197, R215 ;  /* 0x000000d7c588723e */ /* 0x004fe400000000ff */
[----:B---3--:R-:W-:Y:S02]  /*9d60*/  F2FP.F16.F32.PACK_AB R112, R205, R118 ;  /* 0x00000076cd70723e */ /* 0x008fe400000000ff */
        /* <DEDUP_REMOVED lines=18> */
[----:B------:R-:W-:-:S07]  /*9e90*/  F2FP.F16.F32.PACK_AB R58, R152, R216 ;  /* 0x000000d8983a723e */ /* 0x000fce00000000ff */
.L_x_0:
[----:B------:R-:W2:Y:S01]  /*9ea0*/  LDL.LU R160, [R1+0xe8] ;  /* 0x0000e80001a07983 */ /* 0x000ea20000300800 */
[----:B------:R-:W-:Y:S01]  /*9eb0*/  ULDC.64 UR24, c[0x0][0x228] ;  /* 0x00008a0000187ab9 */ /* 0x000fe20000000a00 */
[----:B------:R-:W-:Y:S01]  /*9ec0*/  ULDC UR5, c[0x0][0x22c] ;  /* 0x00008b0000057ab9 */ /* 0x000fe20000000800 */
[----:B------:R-:W-:Y:S01]  /*9ed0*/  ULDC.64 UR8, c[0x0][0x220] ;  /* 0x0000880000087ab9 */ /* 0x000fe20000000a00 */
[----:B------:R-:W0:Y:S01]  /*9ee0*/  S2R R24, SR_TID.X ;  /* 0x0000000000187919 */ /* 0x000e220000002100 */
[----:B------:R-:W-:Y:S01]  /*9ef0*/  ULDC.64 UR28, c[0x0][0x228] ;  /* 0x00008a00001c7ab9 */ /* 0x000fe20000000a00 */
[----:B------:R-:W-:Y:S01]  /*9f00*/  ULDC UR26, c[0x0][0x248] ;  /* 0x00009200001a7ab9 */ /* 0x000fe20000000800 */
[----:B------:R-:W-:Y:S01]  /*9f10*/  ULDC.64 UR14, c[0x0][0x228] ;  /* 0x00008a00000e7ab9 */ /* 0x000fe20000000a00 */
[----:B------:R-:W3:Y:S01]  /*9f20*/  LDL.LU R155, [R1+0xec] ;  /* 0x0000ec00019b7983 */ /* 0x000ee20000300800 */
[----:B------:R-:W-:Y:S01]  /*9f30*/  ULDC.64 UR12, c[0x0][0x228] ;  /* 0x00008a00000c7ab9 */ /* 0x000fe20000000a00 */
[----:B------:R-:W-:Y:S01]  /*9f40*/  ULDC.64 UR10, c[0x0][0x228] ;  /* 0x00008a00000a7ab9 */ /* 0x000fe20000000a00 */
[----:B------:R-:W-:Y:S01]  /*9f50*/  ULDC.64 UR22, c[0x0][0x228] ;  /* 0x00008a0000167ab9 */ /* 0x000fe20000000a00 */
[----:B------:R-:W4:Y:S01]  /*9f60*/  LDL.LU R154, [R1+0xf8] ;  /* 0x0000f800019a7983 */ /* 0x000f220000300800 */
[----:B------:R-:W-:Y:S01]  /*9f70*/  ULDC.64 UR20, c[0x0][0x228] ;  /* 0x00008a0000147ab9 */ /* 0x000fe20000000a00 */
[----:B------:R-:W-:Y:S01]  /*9f80*/  ULDC.64 UR18, c[0x0][0x228] ;  /* 0x00008a0000127ab9 */ /* 0x000fe20000000a00 */
[----:B------:R-:W-:Y:S01]  /*9f90*/  ULDC.64 UR16, c[0x0][0x228] ;  /* 0x00008a0000107ab9 */ /* 0x000fe20000000a00 */
[----:B------:R-:W5:Y:S04]  /*9fa0*/  LDL.LU R153, [R1+0xf4] ;  /* 0x0000f40001997983 */ /* 0x000f680000300800 */
[----:B------:R-:W5:Y:S01]  /*9fb0*/  LDL.LU R152, [R1+0xf0] ;  /* 0x0000f00001987983 */ /* 0x000f620000300800 */
[----:B0-----:R-:W-:-:S02]  /*9fc0*/  IMAD.SHL.U32 R0, R24, 0x10, RZ ;  /* 0x0000001018007824 */ /* 0x001fc400078e00ff */
[----:B------:R-:W-:-:S03]  /*9fd0*/  IMAD.SHL.U32 R2, R24, 0x40, RZ ;  /* 0x0000004018027824 */ /* 0x000fc600078e00ff */
[----:B------:R-:W-:Y:S02]  /*9fe0*/  LOP3.LUT R0, R0, 0xf0, RZ, 0xc0, !PT ;  /* 0x000000f000007812 */ /* 0x000fe400078ec0ff */
[----:B------:R-:W-:-:S04]  /*9ff0*/  LOP3.LUT R3, R2, 0x400, RZ, 0xc0, !PT ;  /* 0x0000040002037812 */ /* 0x000fc800078ec0ff */
[----:B------:R-:W-:Y:S02]  /*a000*/  IADD3 R0, R3, UR4, R0 ;  /* 0x0000000403007c10 */ /* 0x000fe4000fffe000 */
[C---:B------:R-:W-:Y:S02]  /*a010*/  LOP3.LUT R3, R24.reuse, 0x60, RZ, 0xc0, !PT ;  /* 0x0000006018037812 */ /* 0x040fe400078ec0ff */
[----:B------:R-:W-:Y:S01]  /*a020*/  LOP3.LUT R24, R24, 0x7f, RZ, 0xc0, !PT ;  /* 0x0000007f18187812 */ /* 0x000fe200078ec0ff */
[----:B------:R-:W-:Y:S01]  /*a030*/  BAR.SYNC.DEFER_BLOCKING 0x0 ;  /* 0x0000000000007b1d */ /* 0x000fe20000010000 */
[C---:B--2---:R-:W-:Y:S02]  /*a040*/  VIADD R2, R160.reuse, 0x3f ;  /* 0x0000003fa0027836 */ /* 0x044fe40000000000 */
[----:B------:R-:W-:-:S03]  /*a050*/  VIADD R25, R160, 0x1 ;  /* 0x00000001a0197836 */ /* 0x000fc60000000000 */
[----:B------:R-:W-:Y:S01]  /*a060*/  ISETP.GE.AND P0, PT, R2, UR25, PT ;  /* 0x0000001902007c0c */ /* 0x000fe2000bf06270 */
[----:B------:R-:W-:Y:S01]  /*a070*/  IMAD R2, R3, 0x8, R0 ;  /* 0x0000000803027824 */ /* 0x000fe200078e0200 */
[----:B------:R-:W-:Y:S02]  /*a080*/  LEA R0, R24, UR4, 0x4 ;  /* 0x0000000418007c11 */ /* 0x000fe4000f8e20ff */
[----:B------:R-:W-:Y:S01]  /*a090*/  ISETP.GE.AND P1, PT, R25, UR5, PT ;  /* 0x0000000519007c0c */ /* 0x000fe2000bf26270 */
[----:B------:R-:W-:Y:S01]  /*a0a0*/  ULDC.64 UR4, c[0x0][0x228] ;  /* 0x00008a0000047ab9 */ /* 0x000fe20000000a00 */
[----:B------:R-:W-:Y:S01]  /*a0b0*/  STSM.16.M88.4 [R2], R56 ;  /* 0x0000003802007844 */ /* 0x000fe20000000200 */
[----:B------:R-:W-:Y:S01]  /*a0c0*/  BAR.SYNC.DEFER_BLOCKING 0x0 ;  /* 0x0000000000007b1d */ /* 0x000fe20000010000 */
[----:B---3--:R-:W-:Y:S02]  /*a0d0*/  ISETP.GE.AND P3, PT, R155, UR4, PT ;  /* 0x000000049b007c0c */ /* 0x008fe4000bf66270 */
[----:B------:R-:W-:-:S02]  /*a0e0*/  ISETP.GE.AND P2, PT, R160, UR5, PT ;  /* 0x00000005a0007c0c */ /* 0x000fc4000bf46270 */
[----:B------:R-:W-:Y:S01]  /*a0f0*/  ISETP.LT.AND P3, PT, R160, UR29, !P3 ;  /* 0x0000001da0007c0c */ /* 0x000fe2000df61270 */
[----:B------:R-:W-:Y:S02]  /*a100*/  ULDC.64 UR4, c[0x0][0x228] ;  /* 0x00008a0000047ab9 */ /* 0x000fe40000000a00 */
[----:B----4-:R-:W-:Y:S01]  /*a110*/  ISETP.LT.AND P5, PT, R154, UR4, !P2 ;  /* 0x000000049a007c0c */ /* 0x010fe2000d7a1270 */
[----:B------:R-:W-:Y:S01]  /*a120*/  ULDC UR4, c[0x0][0x22c] ;  /* 0x00008b0000047ab9 */ /* 0x000fe20000000800 */
[----:B------:R-:W0:Y:S01]  /*a130*/  LDS.128 R60, [R0] ;  /* 0x00000000003c7984 */ /* 0x000e220000000c00 */
[----:B------:R-:W-:Y:S06]  /*a140*/  BAR.SYNC.DEFER_BLOCKING 0x0 ;  /* 0x0000000000007b1d */ /* 0x000fec0000010000 */
[----:B------:R-:W-:Y:S02]  /*a150*/  STSM.16.M88.4 [R2], R156 ;  /* 0x0000009c02007844 */ /* 0x000fe40000000200 */
[----:B------:R-:W-:Y:S06]  /*a160*/  BAR.SYNC.DEFER_BLOCKING 0x0 ;  /* 0x0000000000007b1d */ /* 0x000fec0000010000 */
[----:B------:R-:W-:Y:S02]  /*a170*/  LDS.128 R88, [R0] ;  /* 0x0000000000587984 */ /* 0x000fe40000000c00 */
[----:B------:R-:W-:Y:S06]  /*a180*/  BAR.SYNC.DEFER_BLOCKING 0x0 ;  /* 0x0000000000007b1d */ /* 0x000fec0000010000 */
[----:B------:R-:W-:Y:S02]  /*a190*/  STSM.16.M88.4 [R2], R32 ;  /* 0x0000002002007844 */ /* 0x000fe40000000200 */
[----:B------:R-:W-:Y:S06]  /*a1a0*/  BAR.SYNC.DEFER_BLOCKING 0x0 ;  /* 0x0000000000007b1d */ /* 0x000fec0000010000 */
[----:B------:R-:W1:Y:S02]  /*a1b0*/  LDS.128 R92, [R0] ;  /* 0x00000000005c7984 */ /* 0x000e640000000c00 */
[----:B------:R-:W-:Y:S06]  /*a1c0*/  BAR.SYNC.DEFER_BLOCKING 0x0 ;  /* 0x0000000000007b1d */ /* 0x000fec0000010000 */
[----:B------:R-:W-:Y:S02]  /*a1d0*/  STSM.16.M88.4 [R2], R28 ;  /* 0x0000001c02007844 */ /* 0x000fe40000000200 */
[----:B------:R-:W-:Y:S06]  /*a1e0*/  BAR.SYNC.DEFER_BLOCKING 0x0 ;  /* 0x0000000000007b1d */ /* 0x000fec0000010000 */
[----:B------:R-:W2:Y:S02]  /*a1f0*/  LDS.128 R64, [R0] ;  /* 0x0000000000407984 */ /* 0x000ea40000000c00 */
[----:B------:R-:W-:Y:S06]  /*a200*/  BAR.SYNC.DEFER_BLOCKING 0x0 ;  /* 0x0000000000007b1d */ /* 0x000fec0000010000 */
[----:B------:R-:W-:Y:S02]  /*a210*/  STSM.16.M88.4 [R2], R124 ;  /* 0x0000007c02007844 */ /* 0x000fe40000000200 */
[----:B------:R-:W-:Y:S06]  /*a220*/  BAR.SYNC.DEFER_BLOCKING 0x0 ;  /* 0x0000000000007b1d */ /* 0x000fec0000010000 */
[----:B------:R-:W3:Y:S02]  /*a230*/  LDS.128 R56, [R0] ;  /* 0x0000000000387984 */ /* 0x000ee40000000c00 */
[----:B------:R-:W-:Y:S06]  /*a240*/  BAR.SYNC.DEFER_BLOCKING 0x0 ;  /* 0x0000000000007b1d */ /* 0x000fec0000010000 */
[----:B------:R-:W-:Y:S02]  /*a250*/  STSM.16.M88.4 [R2], R96 ;  /* 0x0000006002007844 */ /* 0x000fe40000000200 */
[----:B------:R-:W-:Y:S06]  /*a260*/  BAR.SYNC.DEFER_BLOCKING 0x0 ;  /* 0x0000000000007b1d */ /* 0x000fec0000010000 */
[----:B------:R-:W4:Y:S02]  /*a270*/  LDS.128 R32, [R0] ;  /* 0x0000000000207984 */ /* 0x000f240000000c00 */
[----:B------:R-:W-:Y:S06]  /*a280*/  BAR.SYNC.DEFER_BLOCKING 0x0 ;  /* 0x0000000000007b1d */ /* 0x000fec0000010000 */
[----:B------:R-:W-:Y:S02]  /*a290*/  STSM.16.M88.4 [R2], R148 ;  /* 0x0000009402007844 */ /* 0x000fe40000000200 */
[----:B------:R-:W-:Y:S06]  /*a2a0*/  BAR.SYNC.DEFER_BLOCKING 0x0 ;  /* 0x0000000000007b1d */ /* 0x000fec0000010000 */
[----:B------:R-:W4:Y:S02]  /*a2b0*/  LDS.128 R28, [R0] ;  /* 0x00000000001c7984 */ /* 0x000f240000000c00 */
[----:B------:R-:W-:Y:S06]  /*a2c0*/  BAR.SYNC.DEFER_BLOCKING 0x0 ;  /* 0x0000000000007b1d */ /* 0x000fec0000010000 */
[----:B------:R5:W-:Y:S02]  /*a2d0*/  STSM.16.M88.4 [R2], R144 ;  /* 0x0000009002007844 */ /* 0x000be40000000200 */
[----:B------:R-:W-:Y:S08]  /*a2e0*/  BAR.SYNC.DEFER_BLOCKING 0x0 ;  /* 0x0000000000007b1d */ /* 0x000ff00000010000 */
[----:B-----5:R-:W5:Y:S01]  /*a2f0*/  LDC R144, c[0x0][0x244] ;  /* 0x00009100ff907b82 */ /* 0x020f620000000800 */
[----:B------:R-:W-:-:S04]  /*a300*/  IMAD R145, R160, UR26, RZ ;  /* 0x0000001aa0917c24 */ /* 0x000fc8000f8e02ff */
[----:B------:R-:W-:Y:S01]  /*a310*/  VIADD R147, R145, UR26 ;  /* 0x0000001a91937c36 */ /* 0x000fe20008000000 */
[----:B------:R-:W4:Y:S02]  /*a320*/  LDS.128 R24, [R0] ;  /* 0x0000000000187984 */ /* 0x000f240000000c00 */
[----:B------:R-:W-:Y:S01]  /*a330*/  BAR.SYNC.DEFER_BLOCKING 0x0 ;  /* 0x0000000000007b1d */ /* 0x000fe20000010000 */
[----:B-----5:R-:W-:-:S05]  /*a340*/  IMAD R3, R155, R144, RZ ;  /* 0x000000909b037224 */ /* 0x020fca00078e02ff */
[----:B------:R-:W-:Y:S02]  /*a350*/  STSM.16.M88.4 [R2], R128 ;  /* 0x0000008002007844 */ /* 0x000fe40000000200 */
[----:B------:R-:W-:Y:S06]  /*a360*/  BAR.SYNC.DEFER_BLOCKING 0x0 ;  /* 0x0000000000007b1d */ /* 0x000fec0000010000 */
[----:B------:R-:W5:Y:S02]  /*a370*/  LDS.128 R96, [R0] ;  /* 0x0000000000607984 */ /* 0x000f640000000c00 */
[----:B------:R-:W-:Y:S06]  /*a380*/  BAR.SYNC.DEFER_BLOCKING 0x0 ;  /* 0x0000000000007b1d */ /* 0x000fec0000010000 */
        /* <DEDUP_REMOVED lines=76> */
[----:B------:R0:W-:Y:S02]  /*a850*/  STSM.16.M88.4 [R2], R16 ;  /* 0x0000001002007844 */ /* 0x0001e40000000200 */
[----:B------:R-:W-:Y:S01]  /*a860*/  BAR.SYNC.DEFER_BLOCKING 0x0 ;  /* 0x0000000000007b1d */ /* 0x000fe20000010000 */
[----:B0-----:R-:W-:-:S04]  /*a870*/  LEA R16, P4, R3, UR8, 0x1 ;  /* 0x0000000803107c11 */ /* 0x001fc8000f8808ff */
[----:B------:R-:W-:-:S03]  /*a880*/  LEA.HI.X.SX32 R17, R3, UR9, 0x1, P4 ;  /* 0x0000000903117c11 */ /* 0x000fc6000a0f0eff */
[----:B------:R-:W-:Y:S01]  /*a890*/  IMAD.WIDE R52, R145, 0x2, R16 ;  /* 0x0000000291347825 */ /* 0x000fe200078e0210 */
[----:B------:R-:W0:Y:S01]  /*a8a0*/  LDS.128 R48, [R0] ;  /* 0x0000000000307984 */ /* 0x000e220000000c00 */
[----:B------:R-:W-:Y:S06]  /*a8b0*/  BAR.SYNC.DEFER_BLOCKING 0x0 ;  /* 0x0000000000007b1d */ /* 0x000fec0000010000 */
[----:B------:R1:W-:Y:S02]  /*a8c0*/  STSM.16.M88.4 [R2], R4 ;  /* 0x0000000402007844 */ /* 0x0003e40000000200 */
[----:B------:R-:W-:Y:S01]  /*a8d0*/  BAR.SYNC.DEFER_BLOCKING 0x0 ;  /* 0x0000000000007b1d */ /* 0x000fe20000010000 */
[----:B-1----:R-:W-:-:S04]  /*a8e0*/  IMAD R4, R144, 0x80, R3 ;  /* 0x0000008090047824 */ /* 0x002fc800078e0203 */
[----:B------:R-:W-:-:S04]  /*a8f0*/  IMAD R3, R144, 0x80, R4 ;  /* 0x0000008090037824 */ /* 0x000fc800078e0204 */
[----:B------:R-:W-:Y:S02]  /*a900*/  IMAD R19, R144, 0x80, R3 ;  /* 0x0000008090137824 */ /* 0x000fe400078e0203 */
[----:B------:R-:W-:Y:S01]  /*a910*/  VIADD R144, R160, 0x2 ;  /* 0x00000002a0907836 */ /* 0x000fe20000000000 */
[----:B------:R-:W1:Y:S01]  /*a920*/  LDS.128 R20, [R0] ;  /* 0x0000000000147984 */ /* 0x000e620000000c00 */
[----:B------:R-:W-:Y:S06]  /*a930*/  BAR.SYNC.DEFER_BLOCKING 0x0 ;  /* 0x0000000000007b1d */ /* 0x000fec0000010000 */
[----:B------:R2:W-:Y:S02]  /*a940*/  STSM.16.M88.4 [R2], R12 ;  /* 0x0000000c02007844 */ /* 0x0005e40000000200 */
[----:B------:R-:W-:Y:S01]  /*a950*/  BAR.SYNC.DEFER_BLOCKING 0x0 ;  /* 0x0000000000007b1d */ /* 0x000fe20000010000 */
[----:B--2---:R-:W-:-:S02]  /*a960*/  LEA R12, P6, R4, UR8, 0x1 ;  /* 0x00000008040c7c11 */ /* 0x004fc4000f8c08ff */
[----:B------:R-:W-:Y:S02]  /*a970*/  PRMT R15, R60, 0x7632, R15 ;  /* 0x000076323c0f7816 */ /* 0x000fe4000000000f */
[----:B------:R-:W-:Y:S02]  /*a980*/  LEA.HI.X.SX32 R13, R4, UR9, 0x1, P6 ;  /* 0x00000009040d7c11 */ /* 0x000fe4000b0f0eff */
[----:B------:R-:W-:Y:S02]  /*a990*/  LEA R14, P4, R3, UR8, 0x1 ;  /* 0x00000008030e7c11 */ /* 0x000fe4000f8808ff */
[----:B------:R-:W-:Y:S01]  /*a9a0*/  LEA R18, P6, R19, UR8, 0x1 ;  /* 0x0000000813127c11 */ /* 0x000fe2000f8c08ff */
[----:B------:R-:W-:Y:S01]  /*a9b0*/  IMAD.WIDE R54, R145, 0x2, R12 ;  /* 0x0000000291367825 */ /* 0x000fe200078e020c */
[----:B------:R-:W2:Y:S02]  /*a9c0*/  LDS.128 R4, [R0] ;  /* 0x0000000000047984 */ /* 0x000ea40000000c00 */
[----:B------:R-:W-:Y:S01]  /*a9d0*/  LEA.HI.X.SX32 R19, R19, UR9, 0x1, P6 ;  /* 0x0000000913137c11 */ /* 0x000fe2000b0f0eff */
[----:B------:R-:W-:Y:S06]  /*a9e0*/  BAR.SYNC.DEFER_BLOCKING 0x0 ;  /* 0x0000000000007b1d */ /* 0x000fec0000010000 */
[----:B------:R3:W-:Y:S02]  /*a9f0*/  STSM.16.M88.4 [R2], R8 ;  /* 0x0000000802007844 */ /* 0x0007e40000000200 */
[----:B------:R-:W-:Y:S01]  /*aa00*/  BAR.SYNC.DEFER_BLOCKING 0x0 ;  /* 0x0000000000007b1d */ /* 0x000fe20000010000 */
[----:B---3--:R-:W-:-:S04]  /*aa10*/  IMAD.WIDE R8, R145, 0x2, R18 ;  /* 0x0000000291087825 */ /* 0x008fc800078e0212 */
[----:B------:R-:W-:Y:S01]  /*aa20*/  IMAD.WIDE R10, R147, 0x2, R16 ;  /* 0x00000002930a7825 */ /* 0x000fe200078e0210 */
[----:B------:R3:W-:Y:S01]  /*aa30*/  @P3 STG.E.U16 desc[UR6][R52.64], R60 ;  /* 0x0000003c34003986 */ /* 0x0007e2000c101506 */
[----:B------:R-:W-:Y:S01]  /*aa40*/  ISETP.LT.AND P3, PT, R152, UR12, !P2 ;  /* 0x0000000c98007c0c */ /* 0x000fe2000d761270 */
[----:B------:R-:W-:Y:S02]  /*aa50*/  ULDC UR12, c[0x0][0x228] ;  /* 0x00008a00000c7ab9 */ /* 0x000fe40000000800 */
[----:B------:R4:W-:Y:S01]  /*aa60*/  @P5 STG.E.U16 desc[UR6][R54.64], R15 ;  /* 0x0000000f36005986 */ /* 0x0009e2000c101506 */
[----:B------:R-:W-:Y:S01]  /*aa70*/  ISETP.LT.AND P5, PT, R155, UR10, !P1 ;  /* 0x0000000a9b007c0c */ /* 0x000fe2000cfa1270 */
[----:B------:R-:W-:Y:S01]  /*aa80*/  ULDC UR10, c[0x0][0x228] ;  /* 0x00008a00000a7ab9 */ /* 0x000fe20000000800 */
[----:B---3--:R-:W-:Y:S01]  /*aa90*/  IMAD.WIDE R52, R147, 0x2, R12 ;  /* 0x0000000293347825 */ /* 0x008fe200078e020c */
[----:B------:R-:W-:Y:S02]  /*aaa0*/  PRMT R60, R92, 0x7632, R60 ;  /* 0x000076325c3c7816 */ /* 0x000fe4000000003c */
[----:B----4-:R-:W-:Y:S01]  /*aab0*/  LEA.HI.X.SX32 R15, R3, UR9, 0x1, P4 ;  /* 0x00000009030f7c11 */ /* 0x010fe2000a0f0eff */
[----:B------:R-:W-:Y:S01]  /*aac0*/  ULDC.64 UR8, c[0x0][0x228] ;  /* 0x00008a0000087ab9 */ /* 0x000fe20000000a00 */
[----:B------:R-:W-:Y:S01]  /*aad0*/  ISETP.LT.AND P4, PT, R153, UR14, !P2 ;  /* 0x0000000e99007c0c */ /* 0x000fe2000d781270 */
[----:B------:R-:W-:Y:S01]  /*aae0*/  VIADD R55, R147, UR26 ;  /* 0x0000001a93377c36 */ /* 0x000fe20008000000 */
[----:B------:R-:W-:Y:S01]  /*aaf0*/  ISETP.LT.AND P6, PT, R154, UR8, !P1 ;  /* 0x000000089a007c0c */ /* 0x000fe2000cfc1270 */
[----:B------:R-:W-:Y:S01]  /*ab00*/  IMAD.WIDE R2, R145, 0x2, R14 ;  /* 0x0000000291027825 */ /* 0x000fe200078e020e */
[----:B------:R-:W-:Y:S01]  /*ab10*/  PRMT R54, R88, 0x7632, R54 ;  /* 0x0000763258367816 */ /* 0x000fe20000000036 */
[----:B------:R-:W-:Y:S01]  /*ab20*/  ULDC UR8, c[0x0][0x228] ;  /* 0x00008a0000087ab9 */ /* 0x000fe20000000800 */
[----:B------:R-:W-:Y:S01]  /*ab30*/  ISETP.GE.AND P2, PT, R144, UR4, PT ;  /* 0x0000000490007c0c */ /* 0x000fe2000bf46270 */
[----:B------:R-:W-:Y:S01]  /*ab40*/  ULDC UR4, c[0x0][0x22c] ;  /* 0x00008b0000047ab9 */ /* 0x000fe20000000800 */
[----:B------:R-:W-:-:S05]  /*ab50*/  VIADD R145, R55, UR26 ;  /* 0x0000001a37917c36 */ /* 0x000fca0008000000 */
[----:B------:R3:W-:Y:S01]  /*ab60*/  @P4 STG.E.U16 desc[UR6][R2.64], R88 ;  /* 0x0000005802004986 */ /* 0x0007e2000c101506 */
[----:B------:R-:W-:-:S03]  /*ab70*/  ISETP.LT.AND P4, PT, R153, UR22, !P1 ;  /* 0x0000001699007c0c */ /* 0x000fc6000cf81270 */
[----:B------:R4:W-:Y:S01]  /*ab80*/  @P3 STG.E.U16 desc[UR6][R8.64], R54 ;  /* 0x0000003608003986 */ /* 0x0009e2000c101506 */
[----:B------:R-:W-:-:S03]  /*ab90*/  ISETP.LT.AND P3, PT, R152, UR20, !P1 ;  /* 0x0000001498007c0c */ /* 0x000fc6000cf61270 */
[----:B------:R5:W-:Y:S01]  /*aba0*/  @P5 STG.E.U16 desc[UR6][R10.64], R92 ;  /* 0x0000005c0a005986 */ /* 0x000be2000c101506 */
[----:B------:R-:W-:Y:S01]  /*abb0*/  ISETP.LT.AND P5, PT, R155, UR18, !P2 ;  /* 0x000000129b007c0c */ /* 0x000fe2000d7a1270 */
[C---:B---3--:R-:W-:Y:S02]  /*abc0*/  IMAD.WIDE R2, R147.reuse, 0x2, R14 ;  /* 0x0000000293027825 */ /* 0x048fe400078e020e */
[----:B------:R3:W-:Y:S01]  /*abd0*/  @P6 STG.E.U16 desc[UR6][R52.64], R60 ;  /* 0x0000003c34006986 */ /* 0x0007e2000c101506 */
[----:B------:R-:W-:Y:S01]  /*abe0*/  ISETP.LT.AND P6, PT, R154, UR16, !P2 ;  /* 0x000000109a007c0c */ /* 0x000fe2000d7c1270 */
[----:B----4-:R-:W-:Y:S01]  /*abf0*/  IMAD.WIDE R8, R147, 0x2, R18 ;  /* 0x0000000293087825 */ /* 0x010fe200078e0212 */
[----:B------:R-:W-:Y:S01]  /*ac00*/  PRMT R54, R64, 0x7632, R54 ;  /* 0x0000763240367816 */ /* 0x000fe20000000036 */
[----:B------:R4:W-:Y:S01]  /*ac10*/  @P4 STG.E.U16 desc[UR6][R2.64], R64 ;  /* 0x0000004002004986 */ /* 0x0009e2000c101506 */
[----:B------:R-:W-:Y:S01]  /*ac20*/  ISETP.LT.AND P4, PT, R152, UR24, !P2 ;  /* 0x0000001898007c0c */ /* 0x000fe2000d781270 */
[----:B------:R-:W-:Y:S01]  /*ac30*/  VIADD R88, R160, 0x3 ;  /* 0x00000003a0587836 */ /* 0x000fe20000000000 */
[----:B------:R-:W-:Y:S01]  /*ac40*/  ULDC.64 UR24, c[0x0][0x228] ;  /* 0x00008a0000187ab9 */ /* 0x000fe20000000a00 */
[----:B------:R0:W-:Y:S01]  /*ac50*/  @P3 STG.E.U16 desc[UR6][R8.64], R54 ;  /* 0x0000003608003986 */ /* 0x0001e2000c101506 */
[----:B-----5:R-:W-:Y:S01]  /*ac60*/  IMAD.WIDE R10, R55, 0x2, R16 ;  /* 0x00000002370a7825 */ /* 0x020fe200078e0210 */
[----:B------:R-:W-:-:S02]  /*ac70*/  ISETP.LT.AND P3, PT, R153, UR24, !P2 ;  /* 0x0000001899007c0c */ /* 0x000fc4000d761270 */
[----:B---3--:R-:W-:Y:S01]  /*ac80*/  PRMT R60, R61, 0x7632, R60 ;  /* 0x000076323d3c7816 */ /* 0x008fe2000000003c */
[C---:B------:R-:W-:Y:S01]  /*ac90*/  IMAD.WIDE R52, R55.reuse, 0x2, R12 ;  /* 0x0000000237347825 */ /* 0x040fe200078e020c */
[----:B------:R-:W-:Y:S01]  /*aca0*/  ISETP.GE.AND P1, PT, R88, UR4, PT ;  /* 0x0000000458007c0c */ /* 0x000fe2000bf26270 */
[----:B------:R3:W-:Y:S01]  /*acb0*/  @P5 STG.E.U16 desc[UR6][R10.64], R61 ;  /* 0x0000003d0a005986 */ /* 0x0007e2000c101506 */
[----:B------:R-:W-:Y:S01]  /*acc0*/  ULDC UR4, c[0x0][0x228] ;  /* 0x00008a0000047ab9 */ /* 0x000fe20000000800 */
[----:B----4-:R-:W-:Y:S01]  /*acd0*/  IMAD.WIDE R2, R55, 0x2, R14 ;  /* 0x0000000237027825 */ /* 0x010fe200078e020e */
[----:B------:R-:W-:Y:S01]  /*ace0*/  ISETP.LT.AND P5, PT, R155, UR28, !P1 ;  /* 0x0000001c9b007c0c */ /* 0x000fe2000cfa1270 */
[----:B------:R4:W-:Y:S01]  /*acf0*/  @P6 STG.E.U16 desc[UR6][R52.64], R60 ;  /* 0x0000003c34006986 */ /* 0x0009e2000c101506 */
[----:B------:R-:W-:Y:S01]  /*ad00*/  ISETP.LT.AND P6, PT, R154, UR4, !P1 ;  /* 0x000000049a007c0c */ /* 0x000fe2000cfc1270 */
[----:B0-----:R-:W-:Y:S01]  /*ad10*/  VIADD R54, R160, 0x4 ;  /* 0x00000004a0367836 */ /* 0x001fe20000000000 */
[----:B------:R-:W-:Y:S01]  /*ad20*/  ULDC UR4, c[0x0][0x22c] ;  /* 0x00008b0000047ab9 */ /* 0x000fe20000000800 */
[----:B------:R-:W-:Y:S01]  /*ad30*/  IMAD.WIDE R8, R55, 0x2, R18 ;  /* 0x0000000237087825 */ /* 0x000fe200078e0212 */
[----:B------:R0:W-:Y:S01]  /*ad40*/  @P3 STG.E.U16 desc[UR6][R2.64], R89 ;  /* 0x0000005902003986 */ /* 0x0001e2000c101506 */
[----:B------:R-:W-:Y:S01]  /*ad50*/  ISETP.LT.AND P3, PT, R152, UR8, !P1 ;  /* 0x0000000898007c0c */ /* 0x000fe2000cf61270 */
[----:B------:R-:W-:Y:S01]  /*ad60*/  ULDC UR8, c[0x0][0x228] ;  /* 0x00008a0000087ab9 */ /* 0x000fe20000000800 */
[----:B------:R-:W-:Y:S01]  /*ad70*/  ISETP.GE.AND P2, PT, R54, UR4, PT ;  /* 0x0000000436007c0c */ /* 0x000fe2000bf46270 */
[----:B------:R-:W-:Y:S01]  /*ad80*/  ULDC UR4, c[0x0][0x228] ;  /* 0x00008a0000047ab9 */ /* 0x000fe20000000800 */
[----:B---3--:R-:W-:Y:S01]  /*ad90*/  IMAD.WIDE R10, R145, 0x2, R16 ;  /* 0x00000002910a7825 */ /* 0x008fe200078e0210 */
[----:B------:R-:W-:-:S02]  /*ada0*/  PRMT R61, R93, 0x7632, R61 ;  /* 0x000076325d3d7816 */ /* 0x000fc4000000003d */
[----:B----4-:R-:W-:Y:S01]  /*adb0*/  PRMT R60, R89, 0x7632, R60 ;  /* 0x00007632593c7816 */ /* 0x010fe2000000003c */
[----:B------:R-:W-:Y:S01]  /*adc0*/  IMAD.WIDE R52, R145, 0x2, R12 ;  /* 0x0000000291347825 */ /* 0x000fe200078e020c */
[----:B------:R-:W-:-:S03]  /*add0*/  PRMT R54, R65, 0x7632, R54 ;  /* 0x0000763241367816 */ /* 0x000fc60000000036 */
[----:B------:R3:W-:Y:S01]  /*ade0*/  @P4 STG.E.U16 desc[UR6][R8.64], R60 ;  /* 0x0000003c08004986 */ /* 0x0007e2000c101506 */
[----:B------:R-:W-:Y:S01]  /*adf0*/  ISETP.LT.AND P4, PT, R153, UR4, !P1 ;  /* 0x0000000499007c0c */ /* 0x000fe2000cf81270 */
[----:B0-----:R-:W-:Y:S01]  /*ae00*/  IMAD.WIDE R2, R145, 0x2, R14 ;  /* 0x0000000291027825 */ /* 0x001fe200078e020e */
[----:B------:R-:W-:Y:S01]  /*ae10*/  ULDC UR4, c[0x0][0x22c] ;  /* 0x00008b0000047ab9 */ /* 0x000fe20000000800 */
[----:B------:R0:W-:Y:S01]  /*ae20*/  @P5 STG.E.U16 desc[UR6][R10.64], R93 ;  /* 0x0000005d0a005986 */ /* 0x0001e2000c101506 */
[----:B------:R-:W-:Y:S01]  /*ae30*/  ISETP.LT.AND P5, PT, R155, UR10, !P2 ;  /* 0x0000000a9b007c0c */ /* 0x000fe2000d7a1270 */
[C---:B------:R-:W-:Y:S01]  /*ae40*/  VIADD R55, R145.reuse, UR26 ;  /* 0x0000001a91377c36 */ /* 0x040fe20008000000 */
[----:B------:R-:W-:Y:S01]  /*ae50*/  ULDC UR10, c[0x0][0x228] ;  /* 0x00008a00000a7ab9 */ /* 0x000fe20000000800 */
[----:B------:R4:W-:Y:S01]  /*ae60*/  @P6 STG.E.U16 desc[UR6][R52.64], R61 ;  /* 0x0000003d34006986 */ /* 0x0009e2000c101506 */
[----:B------:R-:W-:Y:S01]  /*ae70*/  ISETP.LT.AND P6, PT, R154, UR12, !P2 ;  /* 0x0000000c9a007c0c */ /* 0x000fe2000d7c1270 */
[----:B------:R-:W-:Y:S01]  /*ae80*/  ULDC UR12, c[0x0][0x228] ;  /* 0x00008a00000c7ab9 */ /* 0x000fe20000000800 */
[----:B---3--:R-:W-:Y:S01]  /*ae90*/  IMAD.WIDE R8, R145, 0x2, R18 ;  /* 0x0000000291087825 */ /* 0x008fe200078e0212 */
[----:B------:R-:W-:-:S02]  /*aea0*/  PRMT R60, R62, 0x7632, R60 ;  /* 0x000076323e3c7816 */ /* 0x000fc4000000003c */
[----:B------:R3:W-:Y:S01]  /*aeb0*/  @P4 STG.E.U16 desc[UR6][R2.64], R65 ;  /* 0x0000004102004986 */ /* 0x0007e2000c101506 */
[----:B0-----:R-:W-:-:S03]  /*aec0*/  IMAD.WIDE R10, R55, 0x2, R16 ;  /* 0x00000002370a7825 */ /* 0x001fc600078e0210 */
[----:B------:R0:W-:Y:S01]  /*aed0*/  @P3 STG.E.U16 desc[UR6][R8.64], R54 ;  /* 0x0000003608003986 */ /* 0x0001e2000c101506 */
[----:B------:R-:W-:Y:S01]  /*aee0*/  ISETP.LT.AND P3, PT, R152, UR8, !P2 ;  /* 0x0000000898007c0c */ /* 0x000fe2000d761270 */
[----:B----4-:R-:W-:Y:S01]  /*aef0*/  VIADD R61, R160, 0x5 ;  /* 0x00000005a03d7836 */ /* 0x010fe20000000000 */
[----:B------:R-:W-:Y:S01]  /*af00*/  ULDC UR8, c[0x0][0x228] ;  /* 0x00008a0000087ab9 */ /* 0x000fe20000000800 */
[----:B------:R-:W-:Y:S01]  /*af10*/  IMAD.WIDE R52, R55, 0x2, R12 ;  /* 0x0000000237347825 */ /* 0x000fe200078e020c */
[----:B------:R4:W-:Y:S02]  /*af20*/  @P5 STG.E.U16 desc[UR6][R10.64], R62 ;  /* 0x0000003e0a005986 */ /* 0x0009e4000c101506 */
[----:B------:R-:W-:Y:S01]  /*af30*/  ISETP.GE.AND P1, PT, R61, UR4, PT ;  /* 0x000000043d007c0c */ /* 0x000fe2000bf26270 */
[----:B------:R-:W-:Y:S01]  /*af40*/  ULDC UR4, c[0x0][0x228] ;  /* 0x00008a0000047ab9 */ /* 0x000fe20000000800 */
[----:B------:R5:W-:Y:S01]  /*af50*/  @P6 STG.E.U16 desc[UR6][R52.64], R60 ;  /* 0x0000003c34006986 */ /* 0x000be2000c101506 */
[----:B------:R-:W-:Y:S01]  /*af60*/  ISETP.LT.AND P4, PT, R153, UR4, !P2 ;  /* 0x0000000499007c0c */ /* 0x000fe2000d781270 */
[----:B---3--:R-:W-:Y:S01]  /*af70*/  IMAD.WIDE R2, R55, 0x2, R14 ;  /* 0x0000000237027825 */ /* 0x008fe200078e020e */
[----:B------:R-:W-:Y:S01]  /*af80*/  ISETP.LT.AND P5, PT, R155, UR10, !P1 ;  /* 0x0000000a9b007c0c */ /* 0x000fe2000cfa1270 */
[----:B------:R-:W-:Y:S01]  /*af90*/  ULDC UR4, c[0x0][0x22c] ;  /* 0x00008b0000047ab9 */ /* 0x000fe20000000800 */
[----:B------:R-:W-:Y:S01]  /*afa0*/  ISETP.LT.AND P6, PT, R154, UR12, !P1 ;  /* 0x0000000c9a007c0c */ /* 0x000fe2000cfc1270 */
[C---:B------:R-:W-:Y:S01]  /*afb0*/  VIADD R61, R55.reuse, UR26 ;  /* 0x0000001a373d7c36 */ /* 0x040fe20008000000 */
[----:B0-----:R-:W-:Y:S01]  /*afc0*/  PRMT R54, R90, 0x7632, R54 ;  /* 0x000076325a367816 */ /* 0x001fe20000000036 */
[----:B----4-:R-:W-:Y:S01]  /*afd0*/  VIADD R62, R160, 0x6 ;  /* 0x00000006a03e7836 */ /* 0x010fe20000000000 */
[----:B------:R-:W-:Y:S01]  /*afe0*/  ULDC UR10, c[0x0][0x228] ;  /* 0x00008a00000a7ab9 */ /* 0x000fe20000000800 */
[----:B------:R-:W-:Y:S01]  /*aff0*/  IMAD.WIDE R8, R55, 0x2, R18 ;  /* 0x0000000237087825 */ /* 0x000fe200078e0212 */
[----:B------:R-:W-:Y:S01]  /*b000*/  ULDC UR12, c[0x0][0x228] ;  /* 0x00008a00000c7ab9 */ /* 0x000fe20000000800 */
[----:B-----5:R-:W-:-:S02]  /*b010*/  PRMT R60, R94, 0x7632, R60 ;  /* 0x000076325e3c7816 */ /* 0x020fc4000000003c */
[----:B------:R-:W-:Y:S01]  /*b020*/  ISETP.GE.AND P2, PT, R62, UR4, PT ;  /* 0x000000043e007c0c */ /* 0x000fe2000bf46270 */
[----:B------:R-:W-:Y:S01]  /*b030*/  ULDC UR4, c[0x0][0x228] ;  /* 0x00008a0000047ab9 */ /* 0x000fe20000000800 */
[----:B------:R-:W-:Y:S01]  /*b040*/  IMAD.WIDE R10, R61, 0x2, R16 ;  /* 0x000000023d0a7825 */ /* 0x000fe200078e0210 */
[----:B------:R0:W-:Y:S01]  /*b050*/  @P4 STG.E.U16 desc[UR6][R2.64], R90 ;  /* 0x0000005a02004986 */ /* 0x0001e2000c101506 */
[----:B------:R-:W-:Y:S01]  /*b060*/  ISETP.LT.AND P4, PT, R153, UR4, !P1 ;  /* 0x0000000499007c0c */ /* 0x000fe2000cf81270 */
[----:B------:R-:W-:Y:S01]  /*b070*/  ULDC UR4, c[0x0][0x22c] ;  /* 0x00008b0000047ab9 */ /* 0x000fe20000000800 */
[----:B------:R-:W-:Y:S01]  /*b080*/  IMAD.WIDE R52, R61, 0x2, R12 ;  /* 0x000000023d347825 */ /* 0x000fe200078e020c */
[----:B------:R3:W-:Y:S01]  /*b090*/  @P3 STG.E.U16 desc[UR6][R8.64], R54 ;  /* 0x0000003608003986 */ /* 0x0007e2000c101506 */
[----:B------:R-:W-:Y:S01]  /*b0a0*/  ISETP.LT.AND P3, PT, R152, UR8, !P1 ;  /* 0x0000000898007c0c */ /* 0x000fe2000cf61270 */
[----:B------:R-:W-:Y:S01]  /*b0b0*/  ULDC UR8, c[0x0][0x228] ;  /* 0x00008a0000087ab9 */ /* 0x000fe20000000800 */
[----:B------:R-:W-:Y:S01]  /*b0c0*/  VIADD R62, R160, 0x7 ;  /* 0x00000007a03e7836 */ /* 0x000fe20000000000 */
[----:B------:R4:W-:Y:S01]  /*b0d0*/  @P5 STG.E.U16 desc[UR6][R10.64], R94 ;  /* 0x0000005e0a005986 */ /* 0x0009e2000c101506 */
[----:B------:R-:W-:Y:S01]  /*b0e0*/  ISETP.LT.AND P5, PT, R155, UR10, !P2 ;  /* 0x0000000a9b007c0c */ /* 0x000fe2000d7a1270 */
[C---:B------:R-:W-:Y:S01]  /*b0f0*/  VIADD R55, R61.reuse, UR26 ;  /* 0x0000001a3d377c36 */ /* 0x040fe20008000000 */
[----:B------:R-:W-:Y:S01]  /*b100*/  ULDC UR10, c[0x0][0x228] ;  /* 0x00008a00000a7ab9 */ /* 0x000fe20000000800 */
[----:B------:R5:W-:Y:S01]  /*b110*/  @P6 STG.E.U16 desc[UR6][R52.64], R60 ;  /* 0x0000003c34006986 */ /* 0x000be2000c101506 */
[----:B------:R-:W-:Y:S01]  /*b120*/  ISETP.LT.AND P6, PT, R154, UR12, !P2 ;  /* 0x0000000c9a007c0c */ /* 0x000fe2000d7c1270 */
[C---:B0-----:R-:W-:Y:S01]  /*b130*/  IMAD.WIDE R2, R61.reuse, 0x2, R14 ;  /* 0x000000023d027825 */ /* 0x041fe200078e020e */
[----:B------:R-:W-:Y:S01]  /*b140*/  ISETP.GE.AND P1, PT, R62, UR4, PT ;  /* 0x000000043e007c0c */ /* 0x000fe2000bf26270 */
[----:B------:R-:W-:Y:S01]  /*b150*/  ULDC UR4, c[0x0][0x228] ;  /* 0x00008a0000047ab9 */ /* 0x000fe20000000800 */
[----:B---3--:R-:W-:Y:S01]  /*b160*/  PRMT R54, R66, 0x7632, R54 ;  /* 0x0000763242367816 */ /* 0x008fe20000000036 */
[----:B------:R-:W-:Y:S01]  /*b170*/  IMAD.WIDE R8, R61, 0x2, R18 ;  /* 0x000000023d087825 */ /* 0x000fe200078e0212 */
[----:B------:R0:W-:Y:S01]  /*b180*/  @P4 STG.E.U16 desc[UR6][R2.64], R66 ;  /* 0x0000004202004986 */ /* 0x0001e2000c101506 */
[----:B------:R-:W-:Y:S01]  /*b190*/  ISETP.LT.AND P4, PT, R153, UR4, !P2 ;  /* 0x0000000499007c0c */ /* 0x000fe2000d781270 */
[----:B------:R-:W-:Y:S01]  /*b1a0*/  ULDC UR12, c[0x0][0x228] ;  /* 0x00008a00000c7ab9 */ /* 0x000fe20000000800 */
[----:B----4-:R-:W-:Y:S01]  /*b1b0*/  IMAD.WIDE R10, R55, 0x2, R16 ;  /* 0x00000002370a7825 */ /* 0x010fe200078e0210 */
[----:B------:R3:W-:Y:S01]  /*b1c0*/  @P3 STG.E.U16 desc[UR6][R8.64], R54 ;  /* 0x0000003608003986 */ /* 0x0007e2000c101506 */
[----:B-----5:R-:W-:Y:S01]  /*b1d0*/  PRMT R60, R63, 0x7632, R60 ;  /* 0x000076323f3c7816 */ /* 0x020fe2000000003c */
[----:B------:R-:W-:Y:S01]  /*b1e0*/  ULDC UR4, c[0x0][0x22c] ;  /* 0x00008b0000047ab9 */ /* 0x000fe20000000800 */
[----:B------:R-:W-:Y:S01]  /*b1f0*/  IMAD.WIDE R52, R55, 0x2, R12 ;  /* 0x0000000237347825 */ /* 0x000fe200078e020c */
[----:B------:R-:W-:Y:S01]  /*b200*/  ISETP.LT.AND P3, PT, R152, UR8, !P2 ;  /* 0x0000000898007c0c */ /* 0x000fe2000d761270 */
[----:B------:R4:W-:Y:S01]  /*b210*/  @P5 STG.E.U16 desc[UR6][R10.64], R63 ;  /* 0x0000003f0a005986 */ /* 0x0009e2000c101506 */
[----:B------:R-:W-:Y:S01]  /*b220*/  ISETP.LT.AND P5, PT, R155, UR10, !P1 ;  /* 0x0000000a9b007c0c */ /* 0x000fe2000cfa1270 */
[----:B------:R-:W-:Y:S01]  /*b230*/  VIADD R62, R160, 0x8 ;  /* 0x00000008a03e7836 */ /* 0x000fe20000000000 */
[----:B------:R-:W-:Y:S01]  /*b240*/  ULDC UR8, c[0x0][0x228] ;  /* 0x00008a0000087ab9 */ /* 0x000fe20000000800 */
[----:B------:R5:W-:Y:S01]  /*b250*/  @P6 STG.E.U16 desc[UR6][R52.64], R60 ;  /* 0x0000003c34006986 */ /* 0x000be2000c101506 */
[----:B------:R-:W-:Y:S01]  /*b260*/  ISETP.LT.AND P6, PT, R154, UR12, !P1 ;  /* 0x0000000c9a007c0c */ /* 0x000fe2000cfc1270 */
[----:B0-----:R-:W-:Y:S01]  /*b270*/  IMAD.WIDE R2, R55, 0x2, R14 ;  /* 0x0000000237027825 */ /* 0x001fe200078e020e */
[----:B---3--:R-:W-:Y:S01]  /*b280*/  PRMT R54, R91, 0x7632, R54 ;  /* 0x000076325b367816 */ /* 0x008fe20000000036 */
[----:B------:R-:W-:Y:S01]  /*b290*/  ULDC UR10, c[0x0][0x228] ;  /* 0x00008a00000a7ab9 */ /* 0x000fe20000000800 */
[----:B------:R-:W-:Y:S01]  /*b2a0*/  ISETP.GE.AND P2, PT, R62, UR4, PT ;  /* 0x000000043e007c0c */ /* 0x000fe2000bf46270 */
[C---:B------:R-:W-:Y:S01]  /*b2b0*/  VIADD R61, R55.reuse, UR26 ;  /* 0x0000001a373d7c36 */ /* 0x040fe20008000000 */
[----:B------:R-:W-:Y:S01]  /*b2c0*/  ULDC UR4, c[0x0][0x228] ;  /* 0x00008a0000047ab9 */ /* 0x000fe20000000800 */
[----:B------:R-:W-:Y:S01]  /*b2d0*/  IMAD.WIDE R8, R55, 0x2, R18 ;  /* 0x0000000237087825 */ /* 0x000fe200078e0212 */
[----:B------:R0:W-:Y:S01]  /*b2e0*/  @P4 STG.E.U16 desc[UR6][R2.64], R91 ;  /* 0x0000005b02004986 */ /* 0x0001e2000c101506 */
[----:B------:R-:W-:Y:S01]  /*b2f0*/  ISETP.LT.AND P4, PT, R153, UR4, !P1 ;  /* 0x0000000499007c0c */ /* 0x000fe2000cf81270 */
[----:B------:R-:W-:Y:S01]  /*b300*/  ULDC UR12, c[0x0][0x228] ;  /* 0x00008a00000c7ab9 */ /* 0x000fe20000000800 */
[----:B----4-:R-:W-:Y:S01]  /*b310*/  IMAD.WIDE R10, R61, 0x2, R16 ;  /* 0x000000023d0a7825 */ /* 0x010fe200078e0210 */
[----:B-----5:R-:W-:Y:S01]  /*b320*/  PRMT R60, R95, 0x7632, R60 ;  /* 0x000076325f3c7816 */ /* 0x020fe2000000003c */
[----:B------:R3:W-:Y:S01]  /*b330*/  @P3 STG.E.U16 desc[UR6][R8.64], R54 ;  /* 0x0000003608003986 */ /* 0x0007e2000c101506 */
[----:B------:R-:W-:Y:S01]  /*b340*/  ISETP.LT.AND P3, PT, R152, UR8, !P1 ;  /* 0x0000000898007c0c */ /* 0x000fe2000cf61270 */
[----:B------:R-:W-:Y:S01]  /*b350*/  IMAD.WIDE R52, R61, 0x2, R12 ;  /* 0x000000023d347825 */ /* 0x000fe200078e020c */
[----:B------:R-:W-:Y:S01]  /*b360*/  ULDC UR4, c[0x0][0x22c] ;  /* 0x00008b0000047ab9 */ /* 0x000fe20000000800 */
[----:B------:R4:W-:Y:S01]  /*b370*/  @P5 STG.E.U16 desc[UR6][R10.64], R95 ;  /* 0x0000005f0a005986 */ /* 0x0009e2000c101506 */
[----:B------:R-:W-:Y:S01]  /*b380*/  ISETP.LT.AND P5, PT, R155, UR10, !P2 ;  /* 0x0000000a9b007c0c */ /* 0x000fe2000d7a1270 */
[----:B------:R-:W-:Y:S01]  /*b390*/  VIADD R62, R160, 0x9 ;  /* 0x00000009a03e7836 */ /* 0x000fe20000000000 */
[----:B------:R-:W-:Y:S01]  /*b3a0*/  ULDC UR8, c[0x0][0x228] ;  /* 0x00008a0000087ab9 */ /* 0x000fe20000000800 */
[----:B------:R5:W-:Y:S01]  /*b3b0*/  @P6 STG.E.U16 desc[UR6][R52.64], R60 ;  /* 0x0000003c34006986 */ /* 0x000be2000c101506 */
[----:B------:R-:W-:Y:S01]  /*b3c0*/  ISETP.LT.AND P6, PT, R154, UR12, !P2 ;  /* 0x0000000c9a007c0c */ /* 0x000fe2000d7c1270 */
[----:B0-----:R-:W-:Y:S01]  /*b3d0*/  IMAD.WIDE R2, R61, 0x2, R14 ;  /* 0x000000023d027825 */ /* 0x001fe200078e020e */
[----:B------:R-:W-:Y:S01]  /*b3e0*/  ISETP.GE.AND P1, PT, R62, UR4, PT ;  /* 0x000000043e007c0c */ /* 0x000fe2000bf26270 */
[----:B------:R-:W-:Y:S01]  /*b3f0*/  ULDC UR4, c[0x0][0x228] ;  /* 0x00008a0000047ab9 */ /* 0x000fe20000000800 */
[----:B---3--:R-:W-:Y:S01]  /*b400*/  PRMT R54, R67, 0x7632, R54 ;  /* 0x0000763243367816 */ /* 0x008fe20000000036 */
[C---:B------:R-:W-:Y:S01]  /*b410*/  VIADD R55, R61.reuse, UR26 ;  /* 0x0000001a3d377c36 */ /* 0x040fe20008000000 */
[----:B------:R0:W-:Y:S01]  /*b420*/  @P4 STG.E.U16 desc[UR6][R2.64], R67 ;  /* 0x0000004302004986 */ /* 0x0001e2000c101506 */
[----:B------:R-:W-:Y:S01]  /*b430*/  IMAD.WIDE R8, R61, 0x2, R18 ;  /* 0x000000023d087825 */ /* 0x000fe200078e0212 */
[----:B------:R-:W-:Y:S01]  /*b440*/  ISETP.LT.AND P4, PT, R153, UR4, !P2 ;  /* 0x0000000499007c0c */ /* 0x000fe2000d781270 */
[----:B------:R-:W-:Y:S01]  /*b450*/  ULDC UR10, c[0x0][0x228] ;  /* 0x00008a00000a7ab9 */ /* 0x000fe20000000800 */
[----:B------:R-:W-:Y:S01]  /*b460*/  ULDC UR12, c[0x0][0x228] ;  /* 0x00008a00000c7ab9 */ /* 0x000fe20000000800 */
[C---:B----4-:R-:W-:Y:S01]  /*b470*/  IMAD.WIDE R10, R55.reuse, 0x2, R16 ;  /* 0x00000002370a7825 */ /* 0x050fe200078e0210 */
[----:B-----5:R-:W-:Y:S01]  /*b480*/  PRMT R60, R56, 0x7632, R60 ;  /* 0x00007632383c7816 */ /* 0x020fe2000000003c */
[----:B------:R3:W-:Y:S01]  /*b490*/  @P3 STG.E.U16 desc[UR6][R8.64], R54 ;  /* 0x0000003608003986 */ /* 0x0007e2000c101506 */
[----:B------:R-:W-:Y:S01]  /*b4a0*/  ISETP.LT.AND P3, PT, R152, UR8, !P2 ;  /* 0x0000000898007c0c */ /* 0x000fe2000d761270 */
[----:B------:R-:W-:Y:S01]  /*b4b0*/  IMAD.WIDE R52, R55, 0x2, R12 ;  /* 0x0000000237347825 */ /* 0x000fe200078e020c */
[----:B------:R-:W-:Y:S01]  /*b4c0*/  ULDC UR4, c[0x0][0x22c] ;  /* 0x00008b0000047ab9 */ /* 0x000fe20000000800 */
[----:B------:R4:W-:Y:S01]  /*b4d0*/  @P5 STG.E.U16 desc[UR6][R10.64], R56 ;  /* 0x000000380a005986 */ /* 0x0009e2000c101506 */
[----:B------:R-:W-:Y:S01]  /*b4e0*/  ISETP.LT.AND P5, PT, R155, UR10, !P1 ;  /* 0x0000000a9b007c0c */ /* 0x000fe2000cfa1270 */
[C---:B0-----:R-:W-:Y:S01]  /*b4f0*/  IMAD.WIDE R2, R55.reuse, 0x2, R14 ;  /* 0x0000000237027825 */ /* 0x041fe200078e020e */
[----:B------:R-:W-:Y:S01]  /*b500*/  ULDC UR8, c[0x0][0x228] ;  /* 0x00008a0000087ab9 */ /* 0x000fe20000000800 */
[----:B------:R0:W-:Y:S01]  /*b510*/  @P6 STG.E.U16 desc[UR6][R52.64], R60 ;  /* 0x0000003c34006986 */ /* 0x0001e2000c101506 */
[----:B------:R-:W-:Y:S01]  /*b520*/  ISETP.LT.AND P6, PT, R154, UR12, !P1 ;  /* 0x0000000c9a007c0c */ /* 0x000fe2000cfc1270 */
[C---:B------:R-:W-:Y:S01]  /*b530*/  VIADD R61, R55.reuse, UR26 ;  /* 0x0000001a373d7c36 */ /* 0x040fe20008000000 */
[----:B------:R-:W-:Y:S01]  /*b540*/  ULDC UR10, c[0x0][0x228] ;  /* 0x00008a00000a7ab9 */ /* 0x000fe20000000800 */
[----:B---3--:R-:W-:Y:S01]  /*b550*/  IMAD.WIDE R8, R55, 0x2, R18 ;  /* 0x0000000237087825 */ /* 0x008fe200078e0212 */
[----:B------:R-:W-:Y:S01]  /*b560*/  PRMT R54, R32, 0x7632, R54 ;  /* 0x0000763220367816 */ /* 0x000fe20000000036 */
[----:B------:R3:W-:Y:S01]  /*b570*/  @P4 STG.E.U16 desc[UR6][R2.64], R32 ;  /* 0x0000002002004986 */ /* 0x0007e2000c101506 */
[----:B------:R-:W-:Y:S01]  /*b580*/  ULDC UR12, c[0x0][0x228] ;  /* 0x00008a00000c7ab9 */ /* 0x000fe20000000800 */
[C---:B----4-:R-:W-:Y:S01]  /*b590*/  IMAD.WIDE R10, R61.reuse, 0x2, R16 ;  /* 0x000000023d0a7825 */ /* 0x050fe200078e0210 */
[----:B------:R-:W-:Y:S01]  /*b5a0*/  PRMT R56, R28, 0x7632, R56 ;  /* 0x000076321c387816 */ /* 0x000fe20000000038 */
[----:B------:R4:W-:Y:S01]  /*b5b0*/  @P3 STG.E.U16 desc[UR6][R8.64], R54 ;  /* 0x0000003608003986 */ /* 0x0009e2000c101506 */
[----:B------:R-:W-:Y:S01]  /*b5c0*/  ISETP.LT.AND P3, PT, R152, UR8, !P1 ;  /* 0x0000000898007c0c */ /* 0x000fe2000cf61270 */
[----:B0-----:R-:W-:Y:S01]  /*b5d0*/  VIADD R60, R160, 0xa ;  /* 0x0000000aa03c7836 */ /* 0x001fe20000000000 */
        /* <DEDUP_REMOVED lines=11> */
[----:B----4-:R-:W-:Y:S01]  /*b690*/  VIADD R54, R160, 0xb ;  /* 0x0000000ba0367836 */ /* 0x010fe20000000000 */
[----:B------:R-:W-:Y:S01]  /*b6a0*/  PRMT R32, R57, 0x7632, R32 ;  /* 0x0000763239207816 */ /* 0x000fe20000000020 */
[C---:B------:R-:W-:Y:S01]  /*b6b0*/  VIADD R55, R61.reuse, UR26 ;  /* 0x0000001a3d377c36 */ /* 0x040fe20008000000 */
[----:B0-----:R-:W-:Y:S01]  /*b6c0*/  PRMT R28, R24, 0x7632, R28 ;  /* 0x00007632181c7816 */ /* 0x001fe2000000001c */
[----:B------:R-:W-:Y:S01]  /*b6d0*/  IMAD.WIDE R8, R61, 0x2, R18 ;  /* 0x000000023d087825 */ /* 0x000fe200078e0212 */
[----:B------:R-:W-:Y:S01]  /*b6e0*/  ISETP.GE.AND P1, PT, R54, UR4, PT ;  /* 0x0000000436007c0c */ /* 0x000fe2000bf26270 */
[----:B------:R-:W-:Y:S01]  /*b6f0*/  ULDC UR4, c[0x0][0x228] ;  /* 0x00008a0000047ab9 */ /* 0x000fe20000000800 */
[----:B------:R-:W-:Y:S01]  /*b700*/  ULDC UR10, c[0x0][0x228] ;  /* 0x00008a00000a7ab9 */ /* 0x000fe20000000800 */
[----:B------:R-:W-:Y:S01]  /*b710*/  IMAD.WIDE R10, R55, 0x2, R16 ;  /* 0x00000002370a7825 */ /* 0x000fe200078e0210 */
[----:B------:R0:W-:Y:S01]  /*b720*/  @P4 STG.E.U16 desc[UR6][R2.64], R24 ;  /* 0x0000001802004986 */ /* 0x0001e2000c101506 */
[----:B------:R-:W-:Y:S01]  /*b730*/  ISETP.LT.AND P4, PT, R153, UR4, !P2 ;  /* 0x0000000499007c0c */ /* 0x000fe2000d781270 */
[----:B------:R-:W-:Y:S01]  /*b740*/  ULDC UR12, c[0x0][0x228] ;  /* 0x00008a00000c7ab9 */ /* 0x000fe20000000800 */
[C---:B-----5:R-:W-:Y:S01]  /*b750*/  IMAD.WIDE R52, R55.reuse, 0x2, R12 ;  /* 0x0000000237347825 */ /* 0x060fe200078e020c */
[----:B------:R3:W-:Y:S01]  /*b760*/  @P3 STG.E.U16 desc[UR6][R8.64], R28 ;  /* 0x0000001c08003986 */ /* 0x0007e2000c101506 */
[----:B------:R-:W-:Y:S01]  /*b770*/  ISETP.LT.AND P3, PT, R152, UR8, !P2 ;  /* 0x0000000898007c0c */ /* 0x000fe2000d761270 */
[----:B------:R-:W-:Y:S01]  /*b780*/  ULDC UR4, c[0x0][0x22c] ;  /* 0x00008b0000047ab9 */ /* 0x000fe20000000800 */
[----:B------:R-:W-:Y:S01]  /*b790*/  VIADD R61, R55, UR26 ;  /* 0x0000001a373d7c36 */ /* 0x000fe20008000000 */
[----:B------:R4:W-:Y:S01]  /*b7a0*/  @P5 STG.E.U16 desc[UR6][R10.64], R57 ;  /* 0x000000390a005986 */ /* 0x0009e2000c101506 */
[----:B------:R-:W-:Y:S01]  /*b7b0*/  ISETP.LT.AND P5, PT, R155, UR10, !P1 ;  /* 0x0000000a9b007c0c */ /* 0x000fe2000cfa1270 */
[----:B------:R-:W-:Y:S01]  /*b7c0*/  ULDC UR8, c[0x0][0x228] ;  /* 0x00008a0000087ab9 */ /* 0x000fe20000000800 */
[----:B------:R-:W-:Y:S01]  /*b7d0*/  ULDC UR10, c[0x0][0x228] ;  /* 0x00008a00000a7ab9 */ /* 0x000fe20000000800 */
[----:B------:R5:W-:Y:S01]  /*b7e0*/  @P6 STG.E.U16 desc[UR6][R52.64], R32 ;  /* 0x0000002034006986 */ /* 0x000be2000c101506 */
[----:B------:R-:W-:Y:S01]  /*b7f0*/  ISETP.LT.AND P6, PT, R154, UR12, !P1 ;  /* 0x0000000c9a007c0c */ /* 0x000fe2000cfc1270 */
[----:B0-----:R-:W-:Y:S01]  /*b800*/  IMAD.WIDE R2, R55, 0x2, R14 ;  /* 0x0000000237027825 */ /* 0x001fe200078e020e */
[----:B------:R-:W-:Y:S01]  /*b810*/  PRMT R24, R33, 0x7632, R24 ;  /* 0x0000763221187816 */ /* 0x000fe20000000018 */
[----:B------:R-:W-:Y:S01]  /*b820*/  ULDC UR12, c[0x0][0x228] ;  /* 0x00008a00000c7ab9 */ /* 0x000fe20000000800 */
[----:B---3--:R-:W-:Y:S01]  /*b830*/  PRMT R28, R29, 0x7632, R28 ;  /* 0x000076321d1c7816 */ /* 0x008fe2000000001c */
[----:B------:R-:W-:Y:S01]  /*b840*/  IMAD.WIDE R8, R55, 0x2, R18 ;  /* 0x0000000237087825 */ /* 0x000fe200078e0212 */
[----:B------:R0:W-:Y:S03]  /*b850*/  @P4 STG.E.U16 desc[UR6][R2.64], R33 ;  /* 0x0000002102004986 */ /* 0x0001e6000c101506 */
[C---:B----4-:R-:W-:Y:S01]  /*b860*/  IMAD.WIDE R10, R61.reuse, 0x2, R16 ;  /* 0x000000023d0a7825 */ /* 0x050fe200078e0210 */
[----:B------:R3:W-:Y:S01]  /*b870*/  @P3 STG.E.U16 desc[UR6][R8.64], R24 ;  /* 0x0000001808003986 */ /* 0x0007e2000c101506 */
[----:B------:R-:W-:Y:S01]  /*b880*/  ISETP.LT.AND P3, PT, R152, UR8, !P1 ;  /* 0x0000000898007c0c */ /* 0x000fe2000cf61270 */
[----:B------:R-:W-:Y:S01]  /*b890*/  ULDC UR8, c[0x0][0x228] ;  /* 0x00008a0000087ab9 */ /* 0x000fe20000000800 */
[----:B-----5:R-:W-:Y:S01]  /*b8a0*/  VIADD R32, R160, 0xc ;  /* 0x0000000ca0207836 */ /* 0x020fe20000000000 */
[----:B------:R-:W-:Y:S01]  /*b8b0*/  @P5 STG.E.U16 desc[UR6][R10.64], R29 ;  /* 0x0000001d0a005986 */ /* 0x000fe2000c101506 */
[----:B------:R-:W-:-:S03]  /*b8c0*/  IMAD.WIDE R52, R61, 0x2, R12 ;  /* 0x000000023d347825 */ /* 0x000fc600078e020c */
[----:B------:R-:W-:Y:S01]  /*b8d0*/  ISETP.GE.AND P2, PT, R32, UR4, PT ;  /* 0x0000000420007c0c */ /* 0x000fe2000bf46270 */
[----:B------:R-:W-:Y:S01]  /*b8e0*/  ULDC UR4, c[0x0][0x228] ;  /* 0x00008a0000047ab9 */ /* 0x000fe20000000800 */
[----:B------:R4:W-:Y:S01]  /*b8f0*/  @P6 STG.E.U16 desc[UR6][R52.64], R28 ;  /* 0x0000001c34006986 */ /* 0x0009e2000c101506 */
[----:B------:R-:W-:Y:S01]  /*b900*/  ISETP.LT.AND P4, PT, R153, UR4, !P1 ;  /* 0x0000000499007c0c */ /* 0x000fe2000cf81270 */
[----:B0-----:R-:W-:Y:S01]  /*b910*/  IMAD.WIDE R2, R61, 0x2, R14 ;  /* 0x000000023d027825 */ /* 0x001fe200078e020e */
[----:B------:R-:W-:Y:S01]  /*b920*/  ISETP.LT.AND P5, PT, R155, UR10, !P2 ;  /* 0x0000000a9b007c0c */ /* 0x000fe2000d7a1270 */
[----:B------:R-:W-:Y:S01]  /*b930*/  ULDC UR4, c[0x0][0x22c] ;  /* 0x00008b0000047ab9 */ /* 0x000fe20000000800 */
[----:B------:R-:W-:Y:S01]  /*b940*/  ISETP.LT.AND P6, PT, R154, UR12, !P2 ;  /* 0x0000000c9a007c0c */ /* 0x000fe2000d7c1270 */
[----:B------:R-:W-:Y:S01]  /*b950*/  VIADD R33, R61, UR26 ;  /* 0x0000001a3d217c36 */ /* 0x000fe20008000000 */
[----:B---3--:R-:W-:Y:S01]  /*b960*/  PRMT R24, R25, 0x7632, R24 ;  /* 0x0000763219187816 */ /* 0x008fe20000000018 */
[----:B------:R-:W-:Y:S01]  /*b970*/  IMAD.WIDE R8, R61, 0x2, R18 ;  /* 0x000000023d087825 */ /* 0x000fe200078e0212 */
[----:B------:R-:W-:Y:S01]  /*b980*/  PRMT R32, R58, 0x7632, R32 ;  /* 0x000076323a207816 */ /* 0x000fe20000000020 */
[----:B------:R-:W-:Y:S01]  /*b990*/  ULDC UR10, c[0x0][0x228] ;  /* 0x00008a00000a7ab9 */ /* 0x000fe20000000800 */
[----:B------:R-:W-:Y:S01]  /*b9a0*/  ULDC UR12, c[0x0][0x228] ;  /* 0x00008a00000c7ab9 */ /* 0x000fe20000000800 */
[----:B----4-:R-:W-:-:S02]  /*b9b0*/  VIADD R52, R160, 0xd ;  /* 0x0000000da0347836 */ /* 0x010fc40000000000 */
[C---:B------:R-:W-:Y:S01]  /*b9c0*/  IMAD.WIDE R10, R33.reuse, 0x2, R16 ;  /* 0x00000002210a7825 */ /* 0x040fe200078e0210 */
[----:B------:R0:W-:Y:S02]  /*b9d0*/  @P4 STG.E.U16 desc[UR6][R2.64], R25 ;  /* 0x0000001902004986 */ /* 0x0001e4000c101506 */
[----:B------:R-:W-:Y:S01]  /*b9e0*/  ISETP.GE.AND P1, PT, R52, UR4, PT ;  /* 0x0000000434007c0c */ /* 0x000fe2000bf26270 */
[----:B------:R-:W-:Y:S01]  /*b9f0*/  ULDC UR4, c[0x0][0x228] ;  /* 0x00008a0000047ab9 */ /* 0x000fe20000000800 */
[----:B------:R-:W-:Y:S01]  /*ba00*/  IMAD.WIDE R28, R33, 0x2, R12 ;  /* 0x00000002211c7825 */ /* 0x000fe200078e020c */
[----:B------:R3:W-:Y:S01]  /*ba10*/  @P3 STG.E.U16 desc[UR6][R8.64], R24 ;  /* 0x0000001808003986 */ /* 0x0007e2000c101506 */
[----:B------:R-:W-:Y:S01]  /*ba20*/  ISETP.LT.AND P4, PT, R153, UR4, !P2 ;  /* 0x0000000499007c0c */ /* 0x000fe2000d781270 */
[----:B------:R-:W-:Y:S01]  /*ba30*/  ULDC UR4, c[0x0][0x22c] ;  /* 0x00008b0000047ab9 */ /* 0x000fe20000000800 */
[----:B------:R-:W-:Y:S01]  /*ba40*/  ISETP.LT.AND P3, PT, R152, UR8, !P2 ;  /* 0x0000000898007c0c */ /* 0x000fe2000d761270 */
[----:B------:R4:W-:Y:S01]  /*ba50*/  @P5 STG.E.U16 desc[UR6][R10.64], R58 ;  /* 0x0000003a0a005986 */ /* 0x0009e2000c101506 */
[----:B------:R-:W-:Y:S01]  /*ba60*/  ISETP.LT.AND P5, PT, R155, UR10, !P1 ;  /* 0x0000000a9b007c0c */ /* 0x000fe2000cfa1270 */
[C---:B------:R-:W-:Y:S01]  /*ba70*/  VIADD R53, R33.reuse, UR26 ;  /* 0x0000001a21357c36 */ /* 0x040fe20008000000 */
[----:B------:R-:W-:Y:S01]  /*ba80*/  ULDC UR8, c[0x0][0x228] ;  /* 0x00008a0000087ab9 */ /* 0x000fe20000000800 */
[----:B------:R5:W-:Y:S01]  /*ba90*/  @P6 STG.E.U16 desc[UR6][R28.64], R32 ;  /* 0x000000201c006986 */ /* 0x000be2000c101506 */
[----:B------:R-:W-:Y:S01]  /*baa0*/  ISETP.LT.AND P6, PT, R154, UR12, !P1 ;  /* 0x0000000c9a007c0c */ /* 0x000fe2000cfc1270 */
[----:B0-----:R-:W-:Y:S01]  /*bab0*/  IMAD.WIDE R2, R33, 0x2, R14 ;  /* 0x0000000221027825 */ /* 0x001fe200078e020e */
[----:B------:R-:W-:Y:S01]  /*bac0*/  ULDC UR10, c[0x0][0x228] ;  /* 0x00008a00000a7ab9 */ /* 0x000fe20000000800 */
[----:B------:R-:W-:-:S02]  /*bad0*/  ULDC UR12, c[0x0][0x228] ;  /* 0x00008a00000c7ab9 */ /* 0x000fc40000000800 */
[----:B---3--:R-:W-:Y:S01]  /*bae0*/  IMAD.WIDE R8, R33, 0x2, R18 ;  /* 0x0000000221087825 */ /* 0x008fe200078e0212 */
[----:B------:R0:W-:Y:S03]  /*baf0*/  @P4 STG.E.U16 desc[UR6][R2.64], R34 ;  /* 0x0000002202004986 */ /* 0x0001e6000c101506 */
[----:B----4-:R-:W-:Y:S01]  /*bb00*/  IMAD.WIDE R10, R53, 0x2, R16 ;  /* 0x00000002350a7825 */ /* 0x010fe200078e0210 */
[----:B-----5:R-:W-:-:S03]  /*bb10*/  PRMT R28, R34, 0x7632, R28 ;  /* 0x00007632221c7816 */ /* 0x020fc6000000001c */
[----:B------:R-:W-:Y:S01]  /*bb20*/  VIADD R29, R160, 0xe ;  /* 0x0000000ea01d7836 */ /* 0x000fe20000000000 */
[----:B------:R-:W-:Y:S01]  /*bb30*/  PRMT R32, R30, 0x7632, R32 ;  /* 0x000076321e207816 */ /* 0x000fe20000000020 */
[----:B------:R-:W-:Y:S01]  /*bb40*/  IMAD.WIDE R24, R53, 0x2, R12 ;  /* 0x0000000235187825 */ /* 0x000fe200078e020c */
[----:B------:R3:W-:Y:S01]  /*bb50*/  @P3 STG.E.U16 desc[UR6][R8.64], R28 ;  /* 0x0000001c08003986 */ /* 0x0007e2000c101506 */
[----:B------:R-:W-:Y:S01]  /*bb60*/  ISETP.LT.AND P3, PT, R152, UR8, !P1 ;  /* 0x0000000898007c0c */ /* 0x000fe2000cf61270 */
[----:B------:R-:W-:Y:S01]  /*bb70*/  ULDC UR8, c[0x0][0x228] ;  /* 0x00008a0000087ab9 */ /* 0x000fe20000000800 */
[----:B------:R-:W-:Y:S01]  /*bb80*/  ISETP.GE.AND P2, PT, R29, UR4, PT ;  /* 0x000000041d007c0c */ /* 0x000fe2000bf46270 */
[----:B------:R-:W-:Y:S01]  /*bb90*/  ULDC UR4, c[0x0][0x228] ;  /* 0x00008a0000047ab9 */ /* 0x000fe20000000800 */
[----:B------:R4:W-:Y:S01]  /*bba0*/  @P5 STG.E.U16 desc[UR6][R10.64], R30 ;  /* 0x0000001e0a005986 */ /* 0x0009e2000c101506 */
[----:B------:R-:W-:Y:S01]  /*bbb0*/  ISETP.LT.AND P4, PT, R153, UR4, !P1 ;  /* 0x0000000499007c0c */ /* 0x000fe2000cf81270 */
[----:B0-----:R-:W-:Y:S01]  /*bbc0*/  IMAD.WIDE R2, R53, 0x2, R14 ;  /* 0x0000000235027825 */ /* 0x001fe200078e020e */
[----:B------:R-:W-:Y:S01]  /*bbd0*/  ISETP.LT.AND P5, PT, R155, UR10, !P2 ;  /* 0x0000000a9b007c0c */ /* 0x000fe2000d7a1270 */
[----:B------:R0:W-:Y:S01]  /*bbe0*/  @P6 STG.E.U16 desc[UR6][R24.64], R32 ;  /* 0x0000002018006986 */ /* 0x0001e2000c101506 */
[----:B------:R-:W-:Y:S01]  /*bbf0*/  ISETP.LT.AND P6, PT, R154, UR12, !P2 ;  /* 0x0000000c9a007c0c */ /* 0x000fe2000d7c1270 */
[C---:B------:R-:W-:Y:S01]  /*bc00*/  VIADD R29, R53.reuse, UR26 ;  /* 0x0000001a351d7c36 */ /* 0x040fe20008000000 */
[----:B------:R-:W-:Y:S01]  /*bc10*/  ULDC UR4, c[0x0][0x22c] ;  /* 0x00008b0000047ab9 */ /* 0x000fe20000000800 */
[----:B---3--:R-:W-:Y:S01]  /*bc20*/  IMAD.WIDE R8, R53, 0x2, R18 ;  /* 0x0000000235087825 */ /* 0x008fe200078e0212 */
[----:B------:R-:W-:Y:S01]  /*bc30*/  PRMT R28, R26, 0x7632, R28 ;  /* 0x000076321a1c7816 */ /* 0x000fe2000000001c */
[----:B------:R-:W-:Y:S01]  /*bc40*/  ULDC UR10, c[0x0][0x228] ;  /* 0x00008a00000a7ab9 */ /* 0x000fe20000000800 */
[----:B------:R-:W-:Y:S01]  /*bc50*/  ULDC UR12, c[0x0][0x228] ;  /* 0x00008a00000c7ab9 */ /* 0x000fe20000000800 */
[----:B----4-:R-:W-:Y:S01]  /*bc60*/  IMAD.WIDE R10, R29, 0x2, R16 ;  /* 0x000000021d0a7825 */ /* 0x010fe200078e0210 */
[----:B------:R-:W-:Y:S01]  /*bc70*/  PRMT R30, R59, 0x7632, R30 ;  /* 0x000076323b1e7816 */ /* 0x000fe2000000001e */
[----:B------:R3:W-:Y:S02]  /*bc80*/  @P4 STG.E.U16 desc[UR6][R2.64], R26 ;  /* 0x0000001a02004986 */ /* 0x0007e4000c101506 */
[----:B0-----:R-:W-:-:S02]  /*bc90*/  VIADD R32, R160, 0xf ;  /* 0x0000000fa0207836 */ /* 0x001fc40000000000 */
        /* <DEDUP_REMOVED lines=8> */
[----:B---3--:R-:W-:Y:S01]  /*bd20*/  IMAD.WIDE R2, R29, 0x2, R14 ;  /* 0x000000021d027825 */ /* 0x008fe200078e020e */
[----:B------:R-:W-:Y:S01]  /*bd30*/  ISETP.LT.AND P5, PT, R155, UR10, !P1 ;  /* 0x0000000a9b007c0c */ /* 0x000fe2000cfa1270 */
[----:B------:R3:W-:Y:S01]  /*bd40*/  @P6 STG.E.U16 desc[UR6][R24.64], R30 ;  /* 0x0000001e18006986 */ /* 0x0007e2000c101506 */
[----:B------:R-:W-:Y:S01]  /*bd50*/  ISETP.LT.AND P6, PT, R154, UR12, !P1 ;  /* 0x0000000c9a007c0c */ /* 0x000fe2000cfc1270 */
[C---:B------:R-:W-:Y:S01]  /*bd60*/  VIADD R33, R29.reuse, UR26 ;  /* 0x0000001a1d217c36 */ /* 0x040fe20008000000 */
[----:B------:R-:W-:Y:S01]  /*bd70*/  ULDC UR4, c[0x0][0x22c] ;  /* 0x00008b0000047ab9 */ /* 0x000fe20000000800 */
[----:B0-----:R-:W-:Y:S01]  /*bd80*/  IMAD.WIDE R8, R29, 0x2, R18 ;  /* 0x000000021d087825 */ /* 0x001fe200078e0212 */
[----:B------:R-:W-:Y:S01]  /*bd90*/  PRMT R26, R35, 0x7632, R26 ;  /* 0x00007632231a7816 */ /* 0x000fe2000000001a */
[----:B------:R-:W-:Y:S01]  /*bda0*/  ULDC UR10, c[0x0][0x228] ;  /* 0x00008a00000a7ab9 */ /* 0x000fe20000000800 */
[----:B------:R-:W-:Y:S01]  /*bdb0*/  PRMT R28, R31, 0x7632, R28 ;  /* 0x000076321f1c7816 */ /* 0x000fe2000000001c */
[----:B----4-:R-:W-:Y:S01]  /*bdc0*/  IMAD.WIDE R10, R33, 0x2, R16 ;  /* 0x00000002210a7825 */ /* 0x010fe200078e0210 */
[----:B------:R-:W-:Y:S01]  /*bdd0*/  ULDC UR12, c[0x0][0x228] ;  /* 0x00008a00000c7ab9 */ /* 0x000fe20000000800 */
[----:B------:R0:W-:Y:S02]  /*bde0*/  @P4 STG.E.U16 desc[UR6][R2.64], R35 ;  /* 0x0000002302004986 */ /* 0x0001e4000c101506 */
[----:B---3--:R-:W-:-:S02]  /*bdf0*/  VIADD R30, R160, 0x10 ;  /* 0x00000010a01e7836 */ /* 0x008fc40000000000 */
        /* <DEDUP_REMOVED lines=8> */
[----:B------:R-:W-:Y:S01]  /*be80*/  VIADD R30, R160, 0x11 ;  /* 0x00000011a01e7836 */ /* 0x000fe20000000000 */
[----:B------:R-:W-:Y:S01]  /*be90*/  ISETP.LT.AND P5, PT, R155, UR10, !P2 ;  /* 0x0000000a9b007c0c */ /* 0x000fe2000d7a1270 */
[----:B------:R5:W-:Y:S01]  /*bea0*/  @P6 STG.E.U16 desc[UR6][R24.64], R28 ;  /* 0x0000001c18006986 */ /* 0x000be2000c101506 */
[----:B------:R-:W-:Y:S01]  /*beb0*/  ISETP.LT.AND P6, PT, R154, UR12, !P2 ;  /* 0x0000000c9a007c0c */ /* 0x000fe2000d7c1270 */
[----:B0-----:R-:W-:Y:S01]  /*bec0*/  IMAD.WIDE R2, R33, 0x2, R14 ;  /* 0x0000000221027825 */ /* 0x001fe200078e020e */
[----:B------:R-:W-:Y:S01]  /*bed0*/  ULDC UR4, c[0x0][0x22c] ;  /* 0x00008b0000047ab9 */ /* 0x000fe20000000800 */
[----:B---3--:R-:W-:Y:S01]  /*bee0*/  PRMT R26, R27, 0x7632, R26 ;  /* 0x000076321b1a7816 */ /* 0x008fe2000000001a */
[----:B------:R-:W-:Y:S01]  /*bef0*/  ULDC UR10, c[0x0][0x228] ;  /* 0x00008a00000a7ab9 */ /* 0x000fe20000000800 */
[C---:B------:R-:W-:Y:S01]  /*bf00*/  VIADD R29, R33.reuse, UR26 ;  /* 0x0000001a211d7c36 */ /* 0x040fe20008000000 */
[----:B------:R-:W-:Y:S01]  /*bf10*/  ISETP.GE.AND P1, PT, R30, UR4, PT ;  /* 0x000000041e007c0c */ /* 0x000fe2000bf26270 */
[----:B------:R-:W-:Y:S01]  /*bf20*/  IMAD.WIDE R8, R33, 0x2, R18 ;  /* 0x0000000221087825 */ /* 0x000fe200078e0212 */
[----:B------:R-:W-:Y:S01]  /*bf30*/  ULDC UR4, c[0x0][0x228] ;  /* 0x00008a0000047ab9 */ /* 0x000fe20000000800 */
[----:B------:R0:W-:Y:S01]  /*bf40*/  @P4 STG.E.U16 desc[UR6][R2.64], R27 ;  /* 0x0000001b02004986 */ /* 0x0001e2000c101506 */
[----:B------:R-:W-:Y:S01]  /*bf50*/  ISETP.LT.AND P4, PT, R153, UR4, !P2 ;  /* 0x0000000499007c0c */ /* 0x000fe2000d781270 */
        /* <DEDUP_REMOVED lines=12> */
[C---:B0-----:R-:W-:Y:S01]  /*c020*/  IMAD.WIDE R2, R29.reuse, 0x2, R14 ;  /* 0x000000021d027825 */ /* 0x041fe200078e020e */
[----:B------:R-:W-:Y:S01]  /*c030*/  ISETP.GE.AND P2, PT, R30, UR4, PT ;  /* 0x000000041e007c0c */ /* 0x000fe2000bf46270 */
[----:B------:R-:W-:Y:S01]  /*c040*/  ULDC UR4, c[0x0][0x228] ;  /* 0x00008a0000047ab9 */ /* 0x000fe20000000800 */
[----:B---3--:R-:W-:Y:S01]  /*c050*/  PRMT R26, R120, 0x7632, R26 ;  /* 0x00007632781a7816 */ /* 0x008fe2000000001a */
[C---:B------:R-:W-:Y:S01]  /*c060*/  VIADD R27, R29.reuse, UR26 ;  /* 0x0000001a1d1b7c36 */ /* 0x040fe20008000000 */
[----:B------:R0:W-:Y:S01]  /*c070*/  @P4 STG.E.U16 desc[UR6][R2.64], R120 ;  /* 0x0000007802004986 */ /* 0x0001e2000c101506 */
[----:B------:R-:W-:Y:S01]  /*c080*/  IMAD.WIDE R8, R29, 0x2, R18 ;  /* 0x000000021d087825 */ /* 0x000fe200078e0212 */
[----:B------:R-:W-:Y:S01]  /*c090*/  ULDC UR8, c[0x0][0x228] ;  /* 0x00008a0000087ab9 */ /* 0x000fe20000000800 */
[----:B------:R-:W-:Y:S01]  /*c0a0*/  ISETP.LT.AND P4, PT, R153, UR4, !P1 ;  /* 0x0000000499007c0c */ /* 0x000fe2000cf81270 */
        /* <DEDUP_REMOVED lines=615> */
[----:B------:R-:W-:Y:S01]  /*e720*/  ULDC UR10, c[0x0][0x228] ;  /* 0x00008a00000a7ab9 */ /* 0x000fe20000000800 */
[----:B------:R-:W-:Y:S01]  /*e730*/  ULDC UR12, c[0x0][0x228] ;  /* 0x00008a00000c7ab9 */ /* 0x000fe20000000800 */
[----:B----4-:R-:W-:Y:S01]  /*e740*/  IMAD.WIDE R10, R27, 0x2, R16 ;  /* 0x000000021b0a7825 */ /* 0x010fe200078e0210 */
[----:B-----5:R-:W-:Y:S01]  /*e750*/  PRMT R28, R118, 0x7632, R28 ;  /* 0x00007632761c7816 */ /* 0x020fe2000000001c */
[----:B------:R3:W-:Y:S01]  /*e760*/  @P3 STG.E.U16 desc[UR6][R8.64], R26 ;  /* 0x0000001a08003986 */ /* 0x0007e2000c101506 */
[----:B------:R-:W-:Y:S01]  /*e770*/  ISETP.LT.AND P3, PT, R153, UR4, !P1 ;  /* 0x0000000499007c0c */ /* 0x000fe2000cf61270 */
[----:B------:R-:W-:Y:S01]  /*e780*/  IMAD.WIDE R24, R27, 0x2, R12 ;  /* 0x000000021b187825 */ /* 0x000fe200078e020c */
[----:B------:R-:W-:Y:S01]  /*e790*/  ISETP.LT.AND P1, PT, R152, UR8, !P1 ;  /* 0x0000000898007c0c */ /* 0x000fe2000cf21270 */
[----:B------:R4:W-:Y:S01]  /*e7a0*/  @P5 STG.E.U16 desc[UR6][R10.64], R118 ;  /* 0x000000760a005986 */ /* 0x0009e2000c101506 */
[----:B------:R-:W-:Y:S01]  /*e7b0*/  ISETP.LT.AND P5, PT, R155, UR10, !P2 ;  /* 0x0000000a9b007c0c */ /* 0x000fe2000d7a1270 */
[C---:B------:R-:W-:Y:S01]  /*e7c0*/  VIADD R29, R27.reuse, UR26 ;  /* 0x0000001a1b1d7c36 */ /* 0x040fe20008000000 */
[----:B------:R-:W-:Y:S01]  /*e7d0*/  ULDC UR4, c[0x0][0x22c] ;  /* 0x00008b0000047ab9 */ /* 0x000fe20000000800 */
[----:B------:R5:W-:Y:S01]  /*e7e0*/  @P6 STG.E.U16 desc[UR6][R24.64], R28 ;  /* 0x0000001c18006986 */ /* 0x000be2000c101506 */
[----:B------:R-:W-:Y:S01]  /*e7f0*/  ISETP.LT.AND P6, PT, R154, UR12, !P2 ;  /* 0x0000000c9a007c0c */ /* 0x000fe2000d7c1270 */
[C---:B0-----:R-:W-:Y:S01]  /*e800*/  IMAD.WIDE R2, R27.reuse, 0x2, R14 ;  /* 0x000000021b027825 */ /* 0x041fe200078e020e */
[----:B------:R-:W-:Y:S01]  /*e810*/  ULDC UR8, c[0x0][0x228] ;  /* 0x00008a0000087ab9 */ /* 0x000fe20000000800 */
[----:B------:R-:W-:Y:S01]  /*e820*/  ULDC UR10, c[0x0][0x228] ;  /* 0x00008a00000a7ab9 */ /* 0x000fe20000000800 */
[----:B------:R-:W-:Y:S01]  /*e830*/  ULDC UR12, c[0x0][0x228] ;  /* 0x00008a00000c7ab9 */ /* 0x000fe20000000800 */
[----:B---3--:R-:W-:Y:S01]  /*e840*/  VIADD R26, R160, 0x2f ;  /* 0x0000002fa01a7836 */ /* 0x008fe20000000000 */
[----:B------:R0:W-:Y:S01]  /*e850*/  @P3 STG.E.U16 desc[UR6][R2.64], R78 ;  /* 0x0000004e02003986 */ /* 0x0001e2000c101506 */
[----:B------:R-:W-:Y:S01]  /*e860*/  IMAD.WIDE R8, R27, 0x2, R18 ;  /* 0x000000021b087825 */ /* 0x000fe200078e0212 */
[----:B------:R-:W-:-:S02]  /*e870*/  PRMT R27, R78, 0x7632, R27 ;  /* 0x000076324e1b7816 */ /* 0x000fc4000000001b */
[----:B------:R-:W-:Y:S01]  /*e880*/  ISETP.GE.AND P4, PT, R26, UR4, PT ;  /* 0x000000041a007c0c */ /* 0x000fe2000bf86270 */
[----:B----4-:R-:W-:Y:S01]  /*e890*/  IMAD.WIDE R10, R29, 0x2, R16 ;  /* 0x000000021d0a7825 */ /* 0x010fe200078e0210 */
[----:B------:R-:W-:Y:S01]  /*e8a0*/  ULDC UR4, c[0x0][0x228] ;  /* 0x00008a0000047ab9 */ /* 0x000fe20000000800 */
[----:B-----5:R-:W-:Y:S01]  /*e8b0*/  PRMT R28, R43, 0x7632, R28 ;  /* 0x000076322b1c7816 */ /* 0x020fe2000000001c */
[----:B------:R3:W-:Y:S01]  /*e8c0*/  @P1 STG.E.U16 desc[UR6][R8.64], R27 ;  /* 0x0000001b08001986 */ /* 0x0007e2000c101506 */
[----:B------:R-:W-:Y:S01]  /*e8d0*/  IMAD.WIDE R24, R29, 0x2, R12 ;  /* 0x000000021d187825 */ /* 0x000fe200078e020c */
[----:B------:R-:W-:Y:S01]  /*e8e0*/  ISETP.LT.AND P3, PT, R153, UR4, !P2 ;  /* 0x0000000499007c0c */ /* 0x000fe2000d761270 */
        /* <DEDUP_REMOVED lines=8> */
[----:B------:R-:W-:Y:S01]  /*e970*/  ISETP.GE.AND P1, PT, R26, UR4, PT ;  /* 0x000000041a007c0c */ /* 0x000fe2000bf26270 */
[----:B------:R-:W-:Y:S01]  /*e980*/  ULDC UR4, c[0x0][0x228] ;  /* 0x00008a0000047ab9 */ /* 0x000fe20000000800 */
[----:B------:R-:W-:Y:S01]  /*e990*/  PRMT R26, R111, 0x7632, R26 ;  /* 0x000076326f1a7816 */ /* 0x000fe2000000001a */
[C---:B---3--:R-:W-:Y:S01]  /*e9a0*/  VIADD R27, R29.reuse, UR26 ;  /* 0x0000001a1d1b7c36 */ /* 0x048fe20008000000 */
[----:B------:R0:W-:Y:S01]  /*e9b0*/  @P3 STG.E.U16 desc[UR6][R2.64], R111 ;  /* 0x0000006f02003986 */ /* 0x0001e2000c101506 */
[----:B------:R-:W-:Y:S01]  /*e9c0*/  IMAD.WIDE R8, R29, 0x2, R18 ;  /* 0x000000021d087825 */ /* 0x000fe200078e0212 */
[----:B------:R-:W-:Y:S01]  /*e9d0*/  ISETP.LT.AND P3, PT, R153, UR4, !P4 ;  /* 0x0000000499007c0c */ /* 0x000fe2000e761270 */
[----:B------:R-:W-:Y:S01]  /*e9e0*/  ULDC UR4, c[0x0][0x228] ;  /* 0x00008a0000047ab9 */ /* 0x000fe20000000800 */
[----:B------:R-:W-:Y:S01]  /*e9f0*/  ULDC UR8, c[0x0][0x228] ;  /* 0x00008a0000087ab9 */ /* 0x000fe20000000800 */
[C---:B----4-:R-:W-:Y:S01]  /*ea00*/  IMAD.WIDE R10, R27.reuse, 0x2, R16 ;  /* 0x000000021b0a7825 */ /* 0x050fe200078e0210 */
[----:B------:R3:W-:Y:S01]  /*ea10*/  @P2 STG.E.U16 desc[UR6][R8.64], R26 ;  /* 0x0000001a08002986 */ /* 0x0007e2000c101506 */
[----:B------:R-:W-:Y:S01]  /*ea20*/  ULDC UR10, c[0x0][0x228] ;  /* 0x00008a00000a7ab9 */ /* 0x000fe20000000800 */
[----:B------:R-:W-:Y:S01]  /*ea30*/  ISETP.LT.AND P2, PT, R152, UR4, !P4 ;  /* 0x0000000498007c0c */ /* 0x000fe2000e741270 */
[----:B-----5:R-:W-:Y:S01]  /*ea40*/  IMAD.WIDE R24, R27, 0x2, R12 ;  /* 0x000000021b187825 */ /* 0x020fe200078e020c */
[----:B------:R4:W-:Y:S01]  /*ea50*/  @P6 STG.E.U16 desc[UR6][R10.64], R119 ;  /* 0x000000770a006986 */ /* 0x0009e2000c101506 */
[----:B------:R-:W-:Y:S01]  /*ea60*/  ULDC UR12, c[0x0][0x228] ;  /* 0x00008a00000c7ab9 */ /* 0x000fe20000000800 */
[----:B0-----:R-:W-:Y:S01]  /*ea70*/  PRMT R3, R119, 0x7632, R3 ;  /* 0x0000763277037816 */ /* 0x001fe20000000003 */
[----:B------:R-:W-:Y:S01]  /*ea80*/  VIADD R29, R27, UR26 ;  /* 0x0000001a1b1d7c36 */ /* 0x000fe20008000000 */
[----:B------:R-:W-:Y:S01]  /*ea90*/  ISETP.LT.AND P4, PT, R155, UR8, !P1 ;  /* 0x000000089b007c0c */ /* 0x000fe2000cf81270 */
[----:B------:R-:W-:Y:S01]  /*eaa0*/  VIADD R28, R160, 0x31 ;  /* 0x00000031a01c7836 */ /* 0x000fe20000000000 */
[----:B------:R-:W-:Y:S01]  /*eab0*/  ISETP.LT.AND P6, PT, R153, UR12, !P1 ;  /* 0x0000000c99007c0c */ /* 0x000fe2000cfc1270 */
[----:B------:R0:W-:Y:S01]  /*eac0*/  @P5 STG.E.U16 desc[UR6][R24.64], R3 ;  /* 0x0000000318005986 */ /* 0x0001e2000c101506 */
[----:B------:R-:W-:Y:S01]  /*ead0*/  ISETP.LT.AND P5, PT, R154, UR10, !P1 ;  /* 0x0000000a9a007c0c */ /* 0x000fe2000cfa1270 */
[----:B---3--:R-:W-:Y:S01]  /*eae0*/  IMAD.WIDE R8, R27, 0x2, R18 ;  /* 0x000000021b087825 */ /* 0x008fe200078e0212 */
[----:B------:R-:W-:Y:S01]  /*eaf0*/  PRMT R30, R79, 0x7632, R30 ;  /* 0x000076324f1e7816 */ /* 0x000fe2000000001e */
[----:B------:R-:W-:Y:S01]  /*eb00*/  ULDC UR4, c[0x0][0x22c] ;  /* 0x00008b0000047ab9 */ /* 0x000fe20000000800 */
[----:B------:R-:W-:Y:S01]  /*eb10*/  ULDC UR8, c[0x0][0x228] ;  /* 0x00008a0000087ab9 */ /* 0x000fe20000000800 */
[----:B----4-:R-:W-:Y:S01]  /*eb20*/  IMAD.WIDE R10, R29, 0x2, R16 ;  /* 0x000000021d0a7825 */ /* 0x010fe200078e0210 */
[----:B------:R-:W-:Y:S01]  /*eb30*/  ULDC UR10, c[0x0][0x228] ;  /* 0x00008a00000a7ab9 */ /* 0x000fe20000000800 */
[----:B------:R-:W-:-:S02]  /*eb40*/  ULDC UR12, c[0x0][0x228] ;  /* 0x00008a00000c7ab9 */ /* 0x000fc40000000800 */
[----:B------:R-:W-:Y:S02]  /*eb50*/  VIADD R31, R29, UR26 ;  /* 0x0000001a1d1f7c36 */ /* 0x000fe40008000000 */
[----:B0-----:R-:W-:-:S04]  /*eb60*/  IMAD.WIDE R2, R27, 0x2, R14 ;  /* 0x000000021b027825 */ /* 0x001fc800078e020e */
[C---:B------:R-:W-:Y:S01]  /*eb70*/  IMAD.WIDE R24, R29.reuse, 0x2, R12 ;  /* 0x000000021d187825 */ /* 0x040fe200078e020c */
[----:B------:R0:W-:Y:S01]  /*eb80*/  @P3 STG.E.U16 desc[UR6][R2.64], R79 ;  /* 0x0000004f02003986 */ /* 0x0001e2000c101506 */
[----:B------:R-:W-:Y:S01]  /*eb90*/  ISETP.GE.AND P3, PT, R28, UR4, PT ;  /* 0x000000041c007c0c */ /* 0x000fe2000bf66270 */
        /* <DEDUP_REMOVED lines=8> */
[----:B------:R-:W-:Y:S01]  /*ec20*/  ULDC UR8, c[0x0][0x228] ;  /* 0x00008a0000087ab9 */ /* 0x000fe20000000800 */
[----:B0-----:R-:W-:-:S02]  /*ec30*/  PRMT R3, R44, 0x7632, R3 ;  /* 0x000076322c037816 */ /* 0x001fc40000000003 */
[----:B------:R-:W-:Y:S01]  /*ec40*/  ISETP.GE.AND P1, PT, R28, UR4, PT ;  /* 0x000000041c007c0c */ /* 0x000fe2000bf26270 */
[----:B------:R-:W-:Y:S01]  /*ec50*/  ULDC UR4, c[0x0][0x228] ;  /* 0x00008a0000047ab9 */ /* 0x000fe20000000800 */
[C---:B---3--:R-:W-:Y:S01]  /*ec60*/  IMAD.WIDE R8, R31.reuse, 0x2, R16 ;  /* 0x000000021f087825 */ /* 0x048fe200078e0210 */
[----:B------:R0:W-:Y:S01]  /*ec70*/  @P5 STG.E.U16 desc[UR6][R24.64], R3 ;  /* 0x0000000318005986 */ /* 0x0001e2000c101506 */
[----:B------:R-:W-:Y:S01]  /*ec80*/  ISETP.LT.AND P5, PT, R154, UR10, !P3 ;  /* 0x0000000a9a007c0c */ /* 0x000fe2000dfa1270 */
[----:B------:R-:W-:Y:S01]  /*ec90*/  ULDC UR10, c[0x0][0x228] ;  /* 0x00008a00000a7ab9 */ /* 0x000fe20000000800 */
[----:B----4-:R-:W-:Y:S01]  /*eca0*/  IMAD.WIDE R10, R31, 0x2, R12 ;  /* 0x000000021f0a7825 */ /* 0x010fe200078e020c */
[----:B------:R3:W-:Y:S01]  /*ecb0*/  @P6 STG.E.U16 desc[UR6][R26.64], R84 ;  /* 0x000000541a006986 */ /* 0x0007e2000c101506 */
[----:B------:R-:W-:Y:S01]  /*ecc0*/  ISETP.LT.AND P6, PT, R153, UR12, !P3 ;  /* 0x0000000c99007c0c */ /* 0x000fe2000dfc1270 */
[----:B------:R-:W-:Y:S01]  /*ecd0*/  ULDC UR12, c[0x0][0x228] ;  /* 0x00008a00000c7ab9 */ /* 0x000fe20000000800 */
[----:B------:R-:W-:Y:S01]  /*ece0*/  ISETP.LT.AND P3, PT, R152, UR4, !P3 ;  /* 0x0000000498007c0c */ /* 0x000fe2000df61270 */
[----:B------:R-:W-:Y:S01]  /*ecf0*/  ULDC UR4, c[0x0][0x22c] ;  /* 0x00008b0000047ab9 */ /* 0x000fe20000000800 */
[----:B------:R-:W-:-:S02]  /*ed00*/  PRMT R28, R45, 0x7632, R28 ;  /* 0x000076322d1c7816 */ /* 0x000fc4000000001c */
[----:B------:R-:W-:Y:S01]  /*ed10*/  PRMT R30, R81, 0x7632, R30 ;  /* 0x00007632511e7816 */ /* 0x000fe2000000001e */
[----:B0-----:R-:W-:Y:S01]  /*ed20*/  IMAD.WIDE R2, R29, 0x2, R18 ;  /* 0x000000021d027825 */ /* 0x001fe200078e0212 */
[----:B---3--:R-:W-:-:S03]  /*ed30*/  PRMT R27, R84, 0x7632, R27 ;  /* 0x00007632541b7816 */ /* 0x008fc6000000001b */
[----:B------:R-:W-:Y:S01]  /*ed40*/  IMAD.WIDE R24, R31, 0x2, R14 ;  /* 0x000000021f187825 */ /* 0x000fe200078e020e */
[----:B------:R-:W-:Y:S01]  /*ed50*/  PRMT R26, R80, 0x7632, R26 ;  /* 0x00007632501a7816 */ /* 0x000fe2000000001a */
[----:B------:R0:W-:Y:S02]  /*ed60*/  @P2 STG.E.U16 desc[UR6][R2.64], R27 ;  /* 0x0000001b02002986 */ /* 0x0001e4000c101506 */
[----:B------:R-:W-:Y:S02]  /*ed70*/  VIADD R29, R160, 0x33 ;  /* 0x00000033a01d7836 */ /* 0x000fe40000000000 */
[----:B------:R-:W-:Y:S01]  /*ed80*/  @P4 STG.E.U16 desc[UR6][R8.64], R80 ;  /* 0x0000005008004986 */ /* 0x000fe2000c101506 */
[----:B------:R-:W-:Y:S01]  /*ed90*/  ISETP.LT.AND P4, PT, R155, UR8, !P1 ;  /* 0x000000089b007c0c */ /* 0x000fe2000cf81270 */
[----:B------:R-:W-:Y:S01]  /*eda0*/  ULDC UR8, c[0x0][0x228] ;  /* 0x00008a0000087ab9 */ /* 0x000fe20000000800 */
[----:B------:R-:W-:Y:S01]  /*edb0*/  ISETP.GE.AND P2, PT, R29, UR4, PT ;  /* 0x000000041d007c0c */ /* 0x000fe2000bf46270 */
[----:B------:R3:W-:Y:S01]  /*edc0*/  @P5 STG.E.U16 desc[UR6][R10.64], R26 ;  /* 0x0000001a0a005986 */ /* 0x0007e2000c101506 */
[----:B------:R-:W-:Y:S01]  /*edd0*/  ISETP.LT.AND P5, PT, R154, UR10, !P1 ;  /* 0x0000000a9a007c0c */ /* 0x000fe2000cfa1270 */
[----:B------:R-:W-:Y:S01]  /*ede0*/  ULDC UR4, c[0x0][0x228] ;  /* 0x00008a0000047ab9 */ /* 0x000fe20000000800 */
[----:B------:R-:W-:Y:S01]  /*edf0*/  ULDC UR10, c[0x0][0x228] ;  /* 0x00008a00000a7ab9 */ /* 0x000fe20000000800 */
[----:B------:R4:W-:Y:S01]  /*ee00*/  @P6 STG.E.U16 desc[UR6][R24.64], R112 ;  /* 0x0000007018006986 */ /* 0x0009e2000c101506 */
[----:B------:R-:W-:Y:S01]  /*ee10*/  ISETP.LT.AND P6, PT, R153, UR12, !P1 ;  /* 0x0000000c99007c0c */ /* 0x000fe2000cfc1270 */
[C---:B0-----:R-:W-:Y:S01]  /*ee20*/  VIADD R27, R31.reuse, UR26 ;  /* 0x0000001a1f1b7c36 */ /* 0x041fe20008000000 */
[----:B------:R-:W-:Y:S01]  /*ee30*/  ULDC UR12, c[0x0][0x228] ;  /* 0x00008a00000c7ab9 */ /* 0x000fe20000000800 */
[----:B------:R-:W-:Y:S01]  /*ee40*/  IMAD.WIDE R2, R31, 0x2, R18 ;  /* 0x000000021f027825 */ /* 0x000fe200078e0212 */
[----:B---3--:R-:W-:-:S03]  /*ee50*/  PRMT R26, R112, 0x7632, R26 ;  /* 0x00007632701a7816 */ /* 0x008fc6000000001a */
[----:B------:R-:W-:-:S04]  /*ee60*/  IMAD.WIDE R8, R27, 0x2, R16 ;  /* 0x000000021b087825 */ /* 0x000fc800078e0210 */
[C---:B------:R-:W-:Y:S01]  /*ee70*/  IMAD.WIDE R10, R27.reuse, 0x2, R12 ;  /* 0x000000021b0a7825 */ /* 0x040fe200078e020c */
[----:B------:R0:W-:Y:S01]  /*ee80*/  @P3 STG.E.U16 desc[UR6][R2.64], R26 ;  /* 0x0000001a02003986 */ /* 0x0001e2000c101506 */
[----:B------:R-:W-:Y:S01]  /*ee90*/  ISETP.LT.AND P3, PT, R152, UR4, !P1 ;  /* 0x0000000498007c0c */ /* 0x000fe2000cf61270 */
[----:B------:R-:W-:Y:S01]  /*eea0*/  ULDC UR4, c[0x0][0x22c] ;  /* 0x00008b0000047ab9 */ /* 0x000fe20000000800 */
[----:B----4-:R-:W-:Y:S01]  /*eeb0*/  IMAD.WIDE R24, R27, 0x2, R14 ;  /* 0x000000021b187825 */ /* 0x010fe200078e020e */
[----:B------:R3:W-:Y:S01]  /*eec0*/  @P4 STG.E.U16 desc[UR6][R8.64], R45 ;  /* 0x0000002d08004986 */ /* 0x0007e2000c101506 */
[----:B------:R-:W-:Y:S01]  /*eed0*/  ISETP.LT.AND P4, PT, R155, UR8, !P2 ;  /* 0x000000089b007c0c */ /* 0x000fe2000d781270 */
[----:B------:R-:W-:Y:S01]  /*eee0*/  ULDC UR8, c[0x0][0x228] ;  /* 0x00008a0000087ab9 */ /* 0x000fe20000000800 */
[----:B------:R-:W-:Y:S01]  /*eef0*/  VIADD R29, R27, UR26 ;  /* 0x0000001a1b1d7c36 */ /* 0x000fe20008000000 */
[----:B------:R4:W-:Y:S01]  /*ef00*/  @P5 STG.E.U16 desc[UR6][R10.64], R28 ;  /* 0x0000001c0a005986 */ /* 0x0009e2000c101506 */
[----:B------:R-:W-:Y:S01]  /*ef10*/  ISETP.LT.AND P5, PT, R154, UR10, !P2 ;  /* 0x0000000a9a007c0c */ /* 0x000fe2000d7a1270 */
[----:B------:R-:W-:-:S02]  /*ef20*/  ULDC UR10, c[0x0][0x228] ;  /* 0x00008a00000a7ab9 */ /* 0x000fc40000000800 */
[----:B------:R5:W-:Y:S01]  /*ef30*/  @P6 STG.E.U16 desc[UR6][R24.64], R85 ;  /* 0x0000005518006986 */ /* 0x000be2000c101506 */
[----:B------:R-:W-:Y:S01]  /*ef40*/  ISETP.LT.AND P6, PT, R153, UR12, !P2 ;  /* 0x0000000c99007c0c */ /* 0x000fe2000d7c1270 */
[----:B0-----:R-:W-:Y:S02]  /*ef50*/  VIADD R26, R160, 0x34 ;  /* 0x00000034a01a7836 */ /* 0x001fe40000000000 */
[----:B------:R-:W-:-:S03]  /*ef60*/  IMAD.WIDE R2, R27, 0x2, R18 ;  /* 0x000000021b027825 */ /* 0x000fc600078e0212 */
[----:B------:R-:W-:Y:S01]  /*ef70*/  ISETP.GE.AND P1, PT, R26, UR4, PT ;  /* 0x000000041a007c0c */ /* 0x000fe2000bf26270 */
[----:B---3--:R-:W-:Y:S01]  /*ef80*/  IMAD.WIDE R8, R29, 0x2, R16 ;  /* 0x000000021d087825 */ /* 0x008fe200078e0210 */
[----:B----4-:R-:W-:Y:S01]  /*ef90*/  PRMT R28, R85, 0x7632, R28 ;  /* 0x00007632551c7816 */ /* 0x010fe2000000001c */
[----:B------:R-:W-:Y:S02]  /*efa0*/  ULDC UR4, c[0x0][0x228] ;  /* 0x00008a0000047ab9 */ /* 0x000fe40000000800 */
[C---:B------:R-:W-:Y:S01]  /*efb0*/  IMAD.WIDE R10, R29.reuse, 0x2, R12 ;  /* 0x000000021d0a7825 */ /* 0x040fe200078e020c */
[----:B------:R-:W-:Y:S01]  /*efc0*/  ISETP.LT.AND P2, PT, R152, UR4, !P2 ;  /* 0x0000000498007c0c */ /* 0x000fe2000d741270 */
[----:B------:R0:W-:Y:S01]  /*efd0*/  @P3 STG.E.U16 desc[UR6][R2.64], R28 ;  /* 0x0000001c02003986 */ /* 0x0001e2000c101506 */
[----:B------:R-:W-:Y:S01]  /*efe0*/  ULDC UR4, c[0x0][0x228] ;  /* 0x00008a0000047ab9 */ /* 0x000fe20000000800 */
[----:B-----5:R-:W-:Y:S02]  /*eff0*/  IMAD.WIDE R24, R29, 0x2, R14 ;  /* 0x000000021d187825 */ /* 0x020fe400078e020e */
[----:B------:R3:W-:Y:S01]  /*f000*/  @P4 STG.E.U16 desc[UR6][R8.64], R81 ;  /* 0x0000005108004986 */ /* 0x0007e2000c101506 */
[----:B------:R-:W-:Y:S01]  /*f010*/  ISETP.LT.AND P4, PT, R153, UR4, !P1 ;  /* 0x0000000499007c0c */ /* 0x000fe2000cf81270 */
[----:B------:R-:W-:Y:S01]  /*f020*/  VIADD R27, R29, UR26 ;  /* 0x0000001a1d1b7c36 */ /* 0x000fe20008000000 */
        /* <DEDUP_REMOVED lines=8> */
[----:B------:R-:W-:-:S02]  /*f0b0*/  PRMT R28, R46, 0x7632, R28 ;  /* 0x000076322e1c7816 */ /* 0x000fc4000000001c */
[----:B------:R-:W-:Y:S01]  /*f0c0*/  ISETP.GE.AND P3, PT, R26, UR5, PT ;  /* 0x000000051a007c0c */ /* 0x000fe2000bf66270 */
[----:B---3--:R-:W-:Y:S01]  /*f0d0*/  IMAD.WIDE R8, R27, 0x2, R16 ;  /* 0x000000021b087825 */ /* 0x008fe200078e0210 */
[----:B------:R-:W-:-:S03]  /*f0e0*/  ULDC UR5, c[0x0][0x228] ;  /* 0x00008a0000057ab9 */ /* 0x000fc60000000800 */
[----:B----4-:R-:W-:Y:S01]  /*f0f0*/  IMAD.WIDE R10, R27, 0x2, R12 ;  /* 0x000000021b0a7825 */ /* 0x010fe200078e020c */
[----:B-----5:R-:W-:-:S03]  /*f100*/  PRMT R113, R113, 0x7632, R113 ;  /* 0x0000763271717816 */ /* 0x020fc60000000071 */
[----:B------:R-:W-:Y:S02]  /*f110*/  IMAD.WIDE R24, R27, 0x2, R14 ;  /* 0x000000021b187825 */ /* 0x000fe400078e020e */
[----:B------:R0:W-:Y:S01]  /*f120*/  @P2 STG.E.U16 desc[UR6][R2.64], R113 ;  /* 0x0000007102002986 */ /* 0x0001e2000c101506 */
[----:B------:R-:W-:Y:S01]  /*f130*/  ISETP.LT.AND P2, PT, R152, UR4, !P1 ;  /* 0x0000000498007c0c */ /* 0x000fe2000cf41270 */
[----:B------:R-:W-:Y:S01]  /*f140*/  ULDC UR4, c[0x0][0x228] ;  /* 0x00008a0000047ab9 */ /* 0x000fe20000000800 */
[----:B------:R-:W-:Y:S01]  /*f150*/  VIADD R26, R160, 0x36 ;  /* 0x00000036a01a7836 */ /* 0x000fe20000000000 */
[----:B------:R3:W-:Y:S01]  /*f160*/  @P5 STG.E.U16 desc[UR6][R8.64], R46 ;  /* 0x0000002e08005986 */ /* 0x0007e2000c101506 */
[----:B------:R-:W-:Y:S01]  /*f170*/  ISETP.LT.AND P5, PT, R154, UR5, !P3 ;  /* 0x000000059a007c0c */ /* 0x000fe2000dfa1270 */
[----:B------:R-:W-:Y:S02]  /*f180*/  ULDC UR5, c[0x0][0x228] ;  /* 0x00008a0000057ab9 */ /* 0x000fe40000000800 */
[----:B------:R4:W-:Y:S01]  /*f190*/  @P6 STG.E.U16 desc[UR6][R10.64], R28 ;  /* 0x0000001c0a006986 */ /* 0x0009e2000c101506 */
[----:B------:R-:W-:Y:S01]  /*f1a0*/  ISETP.LT.AND P6, PT, R153, UR8, !P3 ;  /* 0x0000000899007c0c */ /* 0x000fe2000dfc1270 */
[----:B------:R-:W-:Y:S01]  /*f1b0*/  ULDC UR8, c[0x0][0x228] ;  /* 0x00008a0000087ab9 */ /* 0x000fe20000000800 */
[----:B------:R-:W-:Y:S01]  /*f1c0*/  ISETP.GE.AND P1, PT, R26, UR15, PT ;  /* 0x0000000f1a007c0c */ /* 0x000fe2000bf26270 */
[----:B------:R5:W-:Y:S01]  /*f1d0*/  @P4 STG.E.U16 desc[UR6][R24.64], R86 ;  /* 0x0000005618004986 */ /* 0x000be2000c101506 */
[----:B------:R-:W-:Y:S01]  /*f1e0*/  ISETP.LT.AND P4, PT, R155, UR4, !P3 ;  /* 0x000000049b007c0c */ /* 0x000fe2000df81270 */
[----:B0-----:R-:W-:Y:S01]  /*f1f0*/  IMAD.WIDE R2, R27, 0x2, R18 ;  /* 0x000000021b027825 */ /* 0x001fe200078e0212 */
[----:B------:R-:W-:Y:S01]  /*f200*/  ULDC UR4, c[0x0][0x228] ;  /* 0x00008a0000047ab9 */ /* 0x000fe20000000800 */
[----:B---3--:R-:W-:-:S02]  /*f210*/  PRMT R9, R86, 0x7632, R9 ;  /* 0x0000763256097816 */ /* 0x008fc40000000009 */
[----:B------:R-:W-:Y:S01]  /*f220*/  VIADD R27, R27, UR26 ;  /* 0x0000001a1b1b7c36 */ /* 0x000fe20008000000 */
[----:B------:R-:W-:Y:S01]  /*f230*/  ISETP.LT.AND P3, PT, R152, UR4, !P3 ;  /* 0x0000000498007c0c */ /* 0x000fe2000df61270 */
[----:B------:R-:W-:Y:S01]  /*f240*/  ULDC UR4, c[0x0][0x228] ;  /* 0x00008a0000047ab9 */ /* 0x000fe20000000800 */
[----:B------:R0:W-:Y:S01]  /*f250*/  @P2 STG.E.U16 desc[UR6][R2.64], R9 ;  /* 0x0000000902002986 */ /* 0x0001e2000c101506 */
[----:B----4-:R-:W-:-:S04]  /*f260*/  IMAD.WIDE R10, R27, 0x2, R12 ;  /* 0x000000021b0a7825 */ /* 0x010fc800078e020c */
[----:B-----5:R-:W-:-:S04]  /*f270*/  IMAD.WIDE R24, R27, 0x2, R14 ;  /* 0x000000021b187825 */ /* 0x020fc800078e020e */
[----:B------:R-:W-:Y:S02]  /*f280*/  VIADD R26, R160, 0x37 ;  /* 0x00000037a01a7836 */ /* 0x000fe40000000000 */
[----:B0-----:R-:W-:Y:S01]  /*f290*/  IMAD.WIDE R8, R27, 0x2, R16 ;  /* 0x000000021b087825 */ /* 0x001fe200078e0210 */
[----:B------:R-:W-:Y:S02]  /*f2a0*/  PRMT R3, R82, 0x7632, R3 ;  /* 0x0000763252037816 */ /* 0x000fe40000000003 */
[----:B------:R-:W-:Y:S01]  /*f2b0*/  ISETP.GE.AND P2, PT, R26, UR13, PT ;  /* 0x0000000d1a007c0c */ /* 0x000fe2000bf46270 */
[----:B------:R-:W-:Y:S01]  /*f2c0*/  VIADD R26, R160, 0x38 ;  /* 0x00000038a01a7836 */ /* 0x000fe20000000000 */
[----:B------:R0:W-:Y:S04]  /*f2d0*/  @P4 STG.E.U16 desc[UR6][R8.64], R82 ;  /* 0x0000005208004986 */ /* 0x0001e8000c101506 */
[----:B------:R3:W-:Y:S01]  /*f2e0*/  @P5 STG.E.U16 desc[UR6][R10.64], R3 ;  /* 0x000000030a005986 */ /* 0x0007e2000c101506 */
[----:B------:R-:W-:Y:S01]  /*f2f0*/  ISETP.LT.AND P5, PT, R154, UR5, !P1 ;  /* 0x000000059a007c0c */ /* 0x000fe2000cfa1270 */
[----:B------:R-:W-:-:S02]  /*f300*/  ULDC UR5, c[0x0][0x228] ;  /* 0x00008a0000057ab9 */ /* 0x000fc40000000800 */
[----:B------:R4:W-:Y:S01]  /*f310*/  @P6 STG.E.U16 desc[UR6][R24.64], R114 ;  /* 0x0000007218006986 */ /* 0x0009e2000c101506 */
[----:B------:R-:W-:Y:S01]  /*f320*/  ISETP.LT.AND P6, PT, R155, UR4, !P1 ;  /* 0x000000049b007c0c */ /* 0x000fe2000cfc1270 */
[----:B------:R-:W-:Y:S01]  /*f330*/  ULDC UR4, c[0x0][0x228] ;  /* 0x00008a0000047ab9 */ /* 0x000fe20000000800 */
[----:B0-----:R-:W-:Y:S02]  /*f340*/  PRMT R9, R114, 0x7632, R9 ;  /* 0x0000763272097816 */ /* 0x001fe40000000009 */
[----:B------:R-:W-:Y:S01]  /*f350*/  ISETP.LT.AND P4, PT, R153, UR4, !P1 ;  /* 0x0000000499007c0c */ /* 0x000fe2000cf81270 */
[----:B------:R-:W-:Y:S01]  /*f360*/  ULDC UR4, c[0x0][0x228] ;  /* 0x00008a0000047ab9 */ /* 0x000fe20000000800 */
[C---:B---3--:R-:W-:Y:S01]  /*f370*/  IMAD.WIDE R2, R27.reuse, 0x2, R18 ;  /* 0x000000021b027825 */ /* 0x048fe200078e0212 */
[----:B------:R-:W-:Y:S01]  /*f380*/  ISETP.LT.AND P1, PT, R152, UR4, !P1 ;  /* 0x0000000498007c0c */ /* 0x000fe2000cf21270 */
[----:B------:R-:W-:Y:S02]  /*f390*/  ULDC UR4, c[0x0][0x228] ;  /* 0x00008a0000047ab9 */ /* 0x000fe40000000800 */
[----:B------:R-:W-:Y:S01]  /*f3a0*/  VIADD R27, R27, UR26 ;  /* 0x0000001a1b1b7c36 */ /* 0x000fe20008000000 */
[----:B------:R0:W-:Y:S01]  /*f3b0*/  @P3 STG.E.U16 desc[UR6][R2.64], R9 ;  /* 0x0000000902003986 */ /* 0x0001e2000c101506 */
[----:B------:R-:W-:Y:S01]  /*f3c0*/  ISETP.GE.AND P3, PT, R26, UR11, PT ;  /* 0x0000000b1a007c0c */ /* 0x000fe2000bf66270 */
[----:B------:R-:W-:-:S02]  /*f3d0*/  VIADD R26, R160, 0x39 ;  /* 0x00000039a01a7836 */ /* 0x000fc40000000000 */
[----:B------:R-:W-:-:S04]  /*f3e0*/  IMAD.WIDE R10, R27, 0x2, R12 ;  /* 0x000000021b0a7825 */ /* 0x000fc800078e020c */
[----:B----4-:R-:W-:-:S04]  /*f3f0*/  IMAD.WIDE R24, R27, 0x2, R14 ;  /* 0x000000021b187825 */ /* 0x010fc800078e020e */
[----:B0-----:R-:W-:Y:S01]  /*f400*/  IMAD.WIDE R8, R27, 0x2, R16 ;  /* 0x000000021b087825 */ /* 0x001fe200078e0210 */
[----:B------:R-:W-:-:S03]  /*f410*/  PRMT R3, R47, 0x7632, R3 ;  /* 0x000076322f037816 */ /* 0x000fc60000000003 */
[----:B------:R-:W-:Y:S01]  /*f420*/  VIADD R29, R27, UR26 ;  /* 0x0000001a1b1d7c36 */ /* 0x000fe20008000000 */
[----:B------:R0:W-:Y:S01]  /*f430*/  @P6 STG.E.U16 desc[UR6][R8.64], R47 ;  /* 0x0000002f08006986 */ /* 0x0001e2000c101506 */
[----:B------:R-:W-:Y:S01]  /*f440*/  ISETP.LT.AND P6, PT, R155, UR4, !P2 ;  /* 0x000000049b007c0c */ /* 0x000fe2000d7c1270 */
[----:B------:R-:W-:Y:S01]  /*f450*/  ULDC UR4, c[0x0][0x228] ;  /* 0x00008a0000047ab9 */ /* 0x000fe20000000800 */
        /* <DEDUP_REMOVED lines=8> */
[----:B0-----:R-:W-:Y:S01]  /*f4e0*/  IMAD.WIDE R8, R29, 0x2, R16 ;  /* 0x000000021d087825 */ /* 0x001fe200078e0210 */
[----:B------:R-:W-:Y:S01]  /*f4f0*/  ISETP.LT.AND P2, PT, R152, UR4, !P2 ;  /* 0x0000000498007c0c */ /* 0x000fe2000d741270 */
[----:B------:R-:W-:Y:S01]  /*f500*/  ULDC UR4, c[0x0][0x228] ;  /* 0x00008a0000047ab9 */ /* 0x000fe20000000800 */
[----:B---3--:R-:W-:Y:S01]  /*f510*/  PRMT R11, R87, 0x7632, R11 ;  /* 0x00007632570b7816 */ /* 0x008fe2000000000b */
[----:B------:R-:W-:-:S04]  /*f520*/  IMAD.WIDE R2, R27, 0x2, R18 ;  /* 0x000000021b027825 */ /* 0x000fc800078e0212 */
[C---:B----4-:R-:W-:Y:S01]  /*f530*/  IMAD.WIDE R24, R29.reuse, 0x2, R12 ;  /* 0x000000021d187825 */ /* 0x050fe200078e020c */
[----:B------:R0:W-:Y:S01]  /*f540*/  @P1 STG.E.U16 desc[UR6][R2.64], R11 ;  /* 0x0000000b02001986 */ /* 0x0001e2000c101506 */
[----:B------:R-:W-:Y:S02]  /*f550*/  ISETP.GE.AND P1, PT, R26, UR9, PT ;  /* 0x000000091a007c0c */ /* 0x000fe4000bf26270 */
[----:B------:R-:W-:Y:S01]  /*f560*/  IMAD.WIDE R26, R29, 0x2, R14 ;  /* 0x000000021d1a7825 */ /* 0x000fe200078e020e */
[----:B------:R-:W-:Y:S01]  /*f570*/  @P6 STG.E.U16 desc[UR6][R8.64], R83 ;  /* 0x0000005308006986 */ /* 0x000fe2000c101506 */
[----:B------:R-:W-:Y:S01]  /*f580*/  ISETP.LT.AND P6, PT, R155, UR5, !P3 ;  /* 0x000000059b007c0c */ /* 0x000fe2000dfc1270 */
[----:B------:R-:W-:Y:S02]  /*f590*/  ULDC UR5, c[0x0][0x228] ;  /* 0x00008a0000057ab9 */ /* 0x000fe40000000800 */
[----:B------:R3:W4:Y:S01]  /*f5a0*/  LDS.128 R8, [R0] ;  /* 0x0000000000087984 */ /* 0x0007220000000c00 */
[----:B0-----:R-:W-:Y:S01]  /*f5b0*/  PRMT R3, R83, 0x7632, R3 ;  /* 0x0000763253037816 */ /* 0x001fe20000000003 */
[----:B---3--:R-:W-:-:S04]  /*f5c0*/  VIADD R0, R160, 0x3a ;  /* 0x0000003aa0007836 */ /* 0x008fc80000000000 */
[----:B------:R0:W-:Y:S01]  /*f5d0*/  @P4 STG.E.U16 desc[UR6][R24.64], R3 ;  /* 0x0000000318004986 */ /* 0x0001e2000c101506 */
[----:B------:R-:W-:Y:S01]  /*f5e0*/  ISETP.LT.AND P4, PT, R154, UR4, !P3 ;  /* 0x000000049a007c0c */ /* 0x000fe2000df81270 */
[----:B------:R-:W-:Y:S02]  /*f5f0*/  ULDC UR4, c[0x0][0x228] ;  /* 0x00008a0000047ab9 */ /* 0x000fe40000000800 */
[----:B------:R3:W-:Y:S01]  /*f600*/  @P5 STG.E.U16 desc[UR6][R26.64], R115 ;  /* 0x000000731a005986 */ /* 0x0007e2000c101506 */
[----:B------:R-:W-:Y:S01]  /*f610*/  ISETP.LT.AND P5, PT, R153, UR5, !P3 ;  /* 0x0000000599007c0c */ /* 0x000fe2000dfa1270 */
[----:B------:R-:W-:Y:S01]  /*f620*/  ULDC UR5, c[0x0][0x228] ;  /* 0x00008a0000057ab9 */ /* 0x000fe20000000800 */
[----:B------:R-:W-:Y:S01]  /*f630*/  ISETP.LT.AND P3, PT, R152, UR4, !P3 ;  /* 0x0000000498007c0c */ /* 0x000fe2000df61270 */
[----:B------:R-:W-:Y:S01]  /*f640*/  ULDC UR4, c[0x0][0x228] ;  /* 0x00008a0000047ab9 */ /* 0x000fe20000000800 */
[----:B0-----:R-:W-:Y:S01]  /*f650*/  PRMT R25, R115, 0x7632, R25 ;  /* 0x0000763273197816 */ /* 0x001fe20000000019 */
[----:B------:R-:W-:-:S04]  /*f660*/  IMAD.WIDE R2, R29, 0x2, R18 ;  /* 0x000000021d027825 */ /* 0x000fc800078e0212 */
[C---:B------:R-:W-:Y:S01]  /*f670*/  IMAD.WIDE R28, R31.reuse, 0x2, R16 ;  /* 0x000000021f1c7825 */ /* 0x040fe200078e0210 */
[----:B------:R0:W-:Y:S01]  /*f680*/  @P2 STG.E.U16 desc[UR6][R2.64], R25 ;  /* 0x0000001902002986 */ /* 0x0001e2000c101506 */
[----:B------:R-:W-:Y:S02]  /*f690*/  ISETP.GE.AND P2, PT, R0, UR23, PT ;  /* 0x0000001700007c0c */ /* 0x000fe4000bf46270 */
[----:B---3--:R-:W-:Y:S01]  /*f6a0*/  IMAD.WIDE R26, R31, 0x2, R14 ;  /* 0x000000021f1a7825 */ /* 0x008fe200078e020e */
[----:B------:R3:W-:Y:S01]  /*f6b0*/  @P6 STG.E.U16 desc[UR6][R28.64], R48 ;  /* 0x000000301c006986 */ /* 0x0007e2000c101506 */
[----:B------:R-:W-:Y:S01]  /*f6c0*/  ISETP.LT.AND P6, PT, R155, UR5, !P1 ;  /* 0x000000059b007c0c */ /* 0x000fe2000cfc1270 */
[----:B------:R-:W-:Y:S01]  /*f6d0*/  ULDC UR5, c[0x0][0x228] ;  /* 0x00008a0000057ab9 */ /* 0x000fe20000000800 */
[----:B------:R-:W-:Y:S01]  /*f6e0*/  VIADD R0, R160, 0x3b ;  /* 0x0000003ba0007836 */ /* 0x000fe20000000000 */
[----:B0-----:R-:W-:Y:S01]  /*f6f0*/  PRMT R3, R48, 0x7632, R3 ;  /* 0x0000763230037816 */ /* 0x001fe20000000003 */
[----:B------:R-:W-:-:S04]  /*f700*/  IMAD.WIDE R24, R31, 0x2, R12 ;  /* 0x000000021f187825 */ /* 0x000fc800078e020c */
[----:B---3--:R-:W-:Y:S01]  /*f710*/  IMAD.WIDE R28, R33, 0x2, R16 ;  /* 0x00000002211c7825 */ /* 0x008fe200078e0210 */
[----:B------:R0:W-:Y:S01]  /*f720*/  @P4 STG.E.U16 desc[UR6][R24.64], R3 ;  /* 0x0000000318004986 */ /* 0x0001e2000c101506 */
[----:B------:R-:W-:Y:S01]  /*f730*/  ISETP.LT.AND P4, PT, R154, UR4, !P1 ;  /* 0x000000049a007c0c */ /* 0x000fe2000cf81270 */
[----:B------:R-:W-:Y:S02]  /*f740*/  ULDC UR4, c[0x0][0x228] ;  /* 0x00008a0000047ab9 */ /* 0x000fe40000000800 */
[----:B-1----:R1:W-:Y:S01]  /*f750*/  @P5 STG.E.U16 desc[UR6][R26.64], R20 ;  /* 0x000000141a005986 */ /* 0x0023e2000c101506 */
[----:B------:R-:W-:Y:S01]  /*f760*/  ISETP.LT.AND P5, PT, R152, UR4, !P1 ;  /* 0x0000000498007c0c */ /* 0x000fe2000cfa1270 */
[----:B------:R-:W-:Y:S01]  /*f770*/  ULDC UR4, c[0x0][0x228] ;  /* 0x00008a0000047ab9 */ /* 0x000fe20000000800 */
[----:B0-----:R-:W-:Y:S01]  /*f780*/  PRMT R25, R20, 0x7632, R25 ;  /* 0x0000763214197816 */ /* 0x001fe20000000019 */
[----:B------:R-:W-:-:S04]  /*f790*/  IMAD.WIDE R2, R31, 0x2, R18 ;  /* 0x000000021f027825 */ /* 0x000fc800078e0212 */
[----:B-1----:R-:W-:Y:S01]  /*f7a0*/  IMAD.WIDE R26, R33, 0x2, R14 ;  /* 0x00000002211a7825 */ /* 0x002fe200078e020e */
[----:B------:R0:W-:Y:S01]  /*f7b0*/  @P3 STG.E.U16 desc[UR6][R2.64], R25 ;  /* 0x0000001902003986 */ /* 0x0001e2000c101506 */
[----:B------:R-:W-:Y:S01]  /*f7c0*/  ISETP.LT.AND P3, PT, R153, UR5, !P1 ;  /* 0x0000000599007c0c */ /* 0x000fe2000cf61270 */
[----:B------:R-:W-:Y:S01]  /*f7d0*/  ULDC UR5, c[0x0][0x228] ;  /* 0x00008a0000057ab9 */ /* 0x000fe20000000800 */
[----:B------:R-:W-:Y:S01]  /*f7e0*/  VIADD R31, R33, UR26 ;  /* 0x0000001a211f7c36 */ /* 0x000fe20008000000 */
[----:B--2---:R4:W-:Y:S01]  /*f7f0*/  @P6 STG.E.U16 desc[UR6][R28.64], R4 ;  /* 0x000000041c006986 */ /* 0x0049e2000c101506 */
[----:B------:R-:W-:Y:S01]  /*f800*/  ISETP.LT.AND P6, PT, R155, UR5, !P2 ;  /* 0x000000059b007c0c */ /* 0x000fe2000d7c1270 */
[----:B------:R-:W-:Y:S01]  /*f810*/  ULDC UR5, c[0x0][0x228] ;  /* 0x00008a0000057ab9 */ /* 0x000fe20000000800 */
[----:B------:R-:W-:Y:S01]  /*f820*/  ISETP.GE.AND P1, PT, R0, UR21, PT ;  /* 0x0000001500007c0c */ /* 0x000fe2000bf26270 */
[----:B------:R-:W-:Y:S01]  /*f830*/  VIADD R0, R160, 0x3c ;  /* 0x0000003ca0007836 */ /* 0x000fe20000000000 */
[----:B0-----:R-:W-:Y:S01]  /*f840*/  PRMT R3, R4, 0x7632, R3 ;  /* 0x0000763204037816 */ /* 0x001fe20000000003 */
[----:B------:R-:W-:Y:S01]  /*f850*/  IMAD.WIDE R24, R33, 0x2, R12 ;  /* 0x0000000221187825 */ /* 0x000fe200078e020c */
[----:B----4-:R-:W-:-:S03]  /*f860*/  PRMT R4, R8, 0x7632, R4 ;  /* 0x0000763208047816 */ /* 0x010fc60000000004 */
[----:B------:R-:W-:Y:S01]  /*f870*/  IMAD.WIDE R28, R31, 0x2, R16 ;  /* 0x000000021f1c7825 */ /* 0x000fe200078e0210 */
[----:B------:R0:W-:Y:S01]  /*f880*/  @P4 STG.E.U16 desc[UR6][R24.64], R3 ;  /* 0x0000000318004986 */ /* 0x0001e2000c101506 */
[----:B------:R-:W-:Y:S01]  /*f890*/  ISETP.LT.AND P4, PT, R153, UR5, !P2 ;  /* 0x0000000599007c0c */ /* 0x000fe2000d781270 */
[----:B------:R-:W-:Y:S02]  /*f8a0*/  ULDC UR5, c[0x0][0x228] ;  /* 0x00008a0000057ab9 */ /* 0x000fe40000000800 */
[----:B------:R1:W-:Y:S01]  /*f8b0*/  @P3 STG.E.U16 desc[UR6][R26.64], R8 ;  /* 0x000000081a003986 */ /* 0x0003e2000c101506 */
[----:B------:R-:W-:Y:S01]  /*f8c0*/  ISETP.LT.AND P3, PT, R154, UR4, !P2 ;  /* 0x000000049a007c0c */ /* 0x000fe2000d761270 */
[----:B------:R-:W-:Y:S01]  /*f8d0*/  ULDC UR4, c[0x0][0x228] ;  /* 0x00008a0000047ab9 */ /* 0x000fe20000000800 */
[----:B0-----:R-:W-:-:S04]  /*f8e0*/  IMAD.WIDE R2, R33, 0x2, R18 ;  /* 0x0000000221027825 */ /* 0x001fc800078e0212 */
[C---:B------:R-:W-:Y:S01]  /*f8f0*/  IMAD.WIDE R24, R31.reuse, 0x2, R12 ;  /* 0x000000021f187825 */ /* 0x040fe200078e020c */
[----:B------:R0:W-:Y:S01]  /*f900*/  @P5 STG.E.U16 desc[UR6][R2.64], R4 ;  /* 0x0000000402005986 */ /* 0x0001e2000c101506 */
[----:B------:R-:W-:Y:S01]  /*f910*/  ISETP.LT.AND P5, PT, R152, UR4, !P2 ;  /* 0x0000000498007c0c */ /* 0x000fe2000d7a1270 */
[----:B------:R-:W-:Y:S01]  /*f920*/  ULDC UR4, c[0x0][0x228] ;  /* 0x00008a0000047ab9 */ /* 0x000fe20000000800 */
[----:B------:R-:W-:Y:S01]  /*f930*/  VIADD R33, R31, UR26 ;  /* 0x0000001a1f217c36 */ /* 0x000fe20008000000 */
[----:B------:R2:W-:Y:S01]  /*f940*/  @P6 STG.E.U16 desc[UR6][R28.64], R49 ;  /* 0x000000311c006986 */ /* 0x0005e2000c101506 */
[----:B------:R-:W-:Y:S01]  /*f950*/  ISETP.LT.AND P6, PT, R155, UR5, !P1 ;  /* 0x000000059b007c0c */ /* 0x000fe2000cfc1270 */
[----:B-1----:R-:W-:Y:S01]  /*f960*/  IMAD.WIDE R26, R31, 0x2, R14 ;  /* 0x000000021f1a7825 */ /* 0x002fe200078e020e */
[----:B------:R-:W-:Y:S01]  /*f970*/  ULDC UR5, c[0x0][0x228] ;  /* 0x00008a0000057ab9 */ /* 0x000fe20000000800 */
[----:B------:R-:W-:Y:S02]  /*f980*/  ISETP.GE.AND P2, PT, R0, UR19, PT ;  /* 0x0000001300007c0c */ /* 0x000fe4000bf46270 */
[----:B------:R-:W-:Y:S01]  /*f990*/  VIADD R0, R160, 0x3d ;  /* 0x0000003da0007836 */ /* 0x000fe20000000000 */
[----:B0-----:R-:W-:-:S02]  /*f9a0*/  PRMT R3, R49, 0x7632, R3 ;  /* 0x0000763231037816 */ /* 0x001fc40000000003 */
[----:B------:R-:W-:Y:S01]  /*f9b0*/  PRMT R4, R21, 0x7632, R4 ;  /* 0x0000763215047816 */ /* 0x000fe20000000004 */
[----:B--2---:R-:W-:Y:S02]  /*f9c0*/  IMAD.WIDE R28, R33, 0x2, R16 ;  /* 0x00000002211c7825 */ /* 0x004fe400078e0210 */
[----:B------:R0:W-:Y:S01]  /*f9d0*/  @P3 STG.E.U16 desc[UR6][R24.64], R3 ;  /* 0x0000000318003986 */ /* 0x0001e2000c101506 */
[----:B------:R-:W-:Y:S01]  /*f9e0*/  ISETP.LT.AND P3, PT, R154, UR4, !P1 ;  /* 0x000000049a007c0c */ /* 0x000fe2000cf61270 */
[----:B------:R-:W-:Y:S02]  /*f9f0*/  ULDC UR4, c[0x0][0x228] ;  /* 0x00008a0000047ab9 */ /* 0x000fe40000000800 */
[----:B------:R1:W-:Y:S01]  /*fa00*/  @P4 STG.E.U16 desc[UR6][R26.64], R21 ;  /* 0x000000151a004986 */ /* 0x0003e2000c101506 */
[----:B------:R-:W-:Y:S01]  /*fa10*/  ISETP.LT.AND P4, PT, R153, UR5, !P1 ;  /* 0x0000000599007c0c */ /* 0x000fe2000cf81270 */
[----:B------:R-:W-:Y:S01]  /*fa20*/  ULDC UR5, c[0x0][0x228] ;  /* 0x00008a0000057ab9 */ /* 0x000fe20000000800 */
[----:B0-----:R-:W-:-:S04]  /*fa30*/  IMAD.WIDE R2, R31, 0x2, R18 ;  /* 0x000000021f027825 */ /* 0x001fc800078e0212 */
[C---:B-1----:R-:W-:Y:S01]  /*fa40*/  IMAD.WIDE R20, R33.reuse, 0x2, R12 ;  /* 0x0000000221147825 */ /* 0x042fe200078e020c */
[----:B------:R0:W-:Y:S01]  /*fa50*/  @P5 STG.E.U16 desc[UR6][R2.64], R4 ;  /* 0x0000000402005986 */ /* 0x0001e2000c101506 */
[----:B------:R-:W-:Y:S01]  /*fa60*/  ISETP.LT.AND P5, PT, R152, UR4, !P1 ;  /* 0x0000000498007c0c */ /* 0x000fe2000cfa1270 */
[----:B------:R-:W-:Y:S01]  /*fa70*/  ULDC UR4, c[0x0][0x228] ;  /* 0x00008a0000047ab9 */ /* 0x000fe20000000800 */
[----:B------:R-:W-:Y:S01]  /*fa80*/  VIADD R27, R33, UR26 ;  /* 0x0000001a211b7c36 */ /* 0x000fe20008000000 */
[----:B------:R1:W-:Y:S01]  /*fa90*/  @P6 STG.E.U16 desc[UR6][R28.64], R5 ;  /* 0x000000051c006986 */ /* 0x0003e2000c101506 */
[----:B------:R-:W-:Y:S01]  /*faa0*/  ISETP.LT.AND P6, PT, R155, UR5, !P2 ;  /* 0x000000059b007c0c */ /* 0x000fe2000d7c1270 */
[----:B------:R-:W-:Y:S01]  /*fab0*/  IMAD.WIDE R24, R33, 0x2, R14 ;  /* 0x0000000221187825 */ /* 0x000fe200078e020e */
[----:B------:R-:W-:Y:S01]  /*fac0*/  ULDC UR5, c[0x0][0x228] ;  /* 0x00008a0000057ab9 */ /* 0x000fe20000000800 */
[----:B------:R-:W-:Y:S02]  /*fad0*/  ISETP.GE.AND P1, PT, R0, UR17, PT ;  /* 0x0000001100007c0c */ /* 0x000fe4000bf26270 */
[----:B------:R-:W-:Y:S01]  /*fae0*/  VIADD R0, R160, 0x3e ;  /* 0x0000003ea0007836 */ /* 0x000fe20000000000 */
[----:B0-----:R-:W-:Y:S01]  /*faf0*/  PRMT R3, R5, 0x7632, R3 ;  /* 0x0000763205037816 */ /* 0x001fe20000000003 */
[----:B-1----:R-:W-:-:S04]  /*fb00*/  IMAD.WIDE R4, R27, 0x2, R16 ;  /* 0x000000021b047825 */ /* 0x002fc800078e0210 */
[----:B------:R0:W-:Y:S01]  /*fb10*/  @P3 STG.E.U16 desc[UR6][R20.64], R3 ;  /* 0x0000000314003986 */ /* 0x0001e2000c101506 */
[----:B------:R-:W-:Y:S01]  /*fb20*/  ISETP.LT.AND P3, PT, R154, UR4, !P2 ;  /* 0x000000049a007c0c */ /* 0x000fe2000d761270 */
[----:B------:R-:W-:Y:S02]  /*fb30*/  ULDC UR4, c[0x0][0x228] ;  /* 0x00008a0000047ab9 */ /* 0x000fe40000000800 */
[----:B------:R1:W-:Y:S01]  /*fb40*/  @P4 STG.E.U16 desc[UR6][R24.64], R9 ;  /* 0x0000000918004986 */ /* 0x0003e2000c101506 */
[----:B------:R-:W-:Y:S01]  /*fb50*/  ISETP.LT.AND P4, PT, R153, UR5, !P2 ;  /* 0x0000000599007c0c */ /* 0x000fe2000d781270 */
[----:B------:R-:W-:Y:S01]  /*fb60*/  ULDC UR5, c[0x0][0x228] ;  /* 0x00008a0000057ab9 */ /* 0x000fe20000000800 */
[----:B0-----:R-:W-:Y:S01]  /*fb70*/  PRMT R21, R9, 0x7632, R21 ;  /* 0x0000763209157816 */ /* 0x001fe20000000015 */
[----:B------:R-:W-:-:S04]  /*fb80*/  IMAD.WIDE R2, R33, 0x2, R18 ;  /* 0x0000000221027825 */ /* 0x000fc800078e0212 */
[C---:B-1----:R-:W-:Y:S01]  /*fb90*/  IMAD.WIDE R8, R27.reuse, 0x2, R12 ;  /* 0x000000021b087825 */ /* 0x042fe200078e020c */
[----:B------:R0:W-:Y:S01]  /*fba0*/  @P5 STG.E.U16 desc[UR6][R2.64], R21 ;  /* 0x0000001502005986 */ /* 0x0001e2000c101506 */
[----:B------:R-:W-:Y:S01]  /*fbb0*/  ISETP.LT.AND P5, PT, R152, UR4, !P2 ;  /* 0x0000000498007c0c */ /* 0x000fe2000d7a1270 */
[----:B------:R-:W-:Y:S01]  /*fbc0*/  ULDC UR4, c[0x0][0x228] ;  /* 0x00008a0000047ab9 */ /* 0x000fe20000000800 */
[----:B------:R-:W-:Y:S01]  /*fbd0*/  VIADD R25, R27, UR26 ;  /* 0x0000001a1b197c36 */ /* 0x000fe20008000000 */
[----:B------:R1:W-:Y:S01]  /*fbe0*/  @P6 STG.E.U16 desc[UR6][R4.64], R50 ;  /* 0x0000003204006986 */ /* 0x0003e2000c101506 */
[----:B------:R-:W-:Y:S01]  /*fbf0*/  ISETP.LT.AND P6, PT, R155, UR5, !P1 ;  /* 0x000000059b007c0c */ /* 0x000fe2000cfc1270 */
[----:B------:R-:W-:Y:S01]  /*fc00*/  ULDC UR5, c[0x0][0x228] ;  /* 0x00008a0000057ab9 */ /* 0x000fe20000000800 */
[----:B------:R-:W-:Y:S02]  /*fc10*/  ISETP.GE.AND P2, PT, R0, UR25, PT ;  /* 0x0000001900007c0c */ /* 0x000fe4000bf46270 */
[----:B------:R-:W-:-:S02]  /*fc20*/  PRMT R0, R22, 0x7632, R0 ;  /* 0x0000763216007816 */ /* 0x000fc40000000000 */
[----:B0-----:R-:W-:Y:S01]  /*fc30*/  PRMT R3, R50, 0x7632, R3 ;  /* 0x0000763232037816 */ /* 0x001fe20000000003 */
[----:B------:R-:W-:-:S04]  /*fc40*/  IMAD.WIDE R20, R27, 0x2, R14 ;  /* 0x000000021b147825 */ /* 0x000fc800078e020e */
[----:B------:R0:W-:Y:S01]  /*fc50*/  @P3 STG.E.U16 desc[UR6][R8.64], R3 ;  /* 0x0000000308003986 */ /* 0x0001e2000c101506 */
[----:B------:R-:W-:Y:S01]  /*fc60*/  ISETP.LT.AND P3, PT, R154, UR4, !P1 ;  /* 0x000000049a007c0c */ /* 0x000fe2000cf61270 */
[----:B-1----:R-:W-:Y:S01]  /*fc70*/  IMAD.WIDE R4, R25, 0x2, R16 ;  /* 0x0000000219047825 */ /* 0x002fe200078e0210 */
[----:B------:R-:W-:Y:S01]  /*fc80*/  ULDC UR4, c[0x0][0x228] ;  /* 0x00008a0000047ab9 */ /* 0x000fe20000000800 */
[----:B------:R1:W-:Y:S01]  /*fc90*/  @P4 STG.E.U16 desc[UR6][R20.64], R22 ;  /* 0x0000001614004986 */ /* 0x0003e2000c101506 */
[----:B------:R-:W-:Y:S01]  /*fca0*/  ISETP.LT.AND P4, PT, R153, UR5, !P1 ;  /* 0x0000000599007c0c */ /* 0x000fe2000cf81270 */
[----:B------:R-:W-:Y:S01]  /*fcb0*/  ULDC UR5, c[0x0][0x228] ;  /* 0x00008a0000057ab9 */ /* 0x000fe20000000800 */
[----:B------:R-:W-:Y:S01]  /*fcc0*/  ISETP.LT.AND P1, PT, R152, UR4, !P1 ;  /* 0x0000000498007c0c */ /* 0x000fe2000cf21270 */
[----:B------:R-:W-:Y:S01]  /*fcd0*/  ULDC UR4, c[0x0][0x228] ;  /* 0x00008a0000047ab9 */ /* 0x000fe20000000800 */
[----:B0-----:R-:W-:-:S04]  /*fce0*/  IMAD.WIDE R2, R27, 0x2, R18 ;  /* 0x000000021b027825 */ /* 0x001fc800078e0212 */
[----:B------:R-:W-:Y:S01]  /*fcf0*/  IMAD.WIDE R8, R25, 0x2, R12 ;  /* 0x0000000219087825 */ /* 0x000fe200078e020c */
[----:B------:R0:W-:Y:S01]  /*fd00*/  @P5 STG.E.U16 desc[UR6][R2.64], R0 ;  /* 0x0000000002005986 */ /* 0x0001e2000c101506 */
[----:B------:R-:W-:Y:S02]  /*fd10*/  ISETP.LT.AND P5, PT, R155, UR8, !P0 ;  /* 0x000000089b007c0c */ /* 0x000fe4000c7a1270 */
[----:B------:R-:W-:Y:S01]  /*fd20*/  VIADD R27, R25, UR26 ;  /* 0x0000001a191b7c36 */ /* 0x000fe20008000000 */
[----:B------:R2:W-:Y:S01]  /*fd30*/  @P6 STG.E.U16 desc[UR6][R4.64], R6 ;  /* 0x0000000604006986 */ /* 0x0005e2000c101506 */
[----:B------:R-:W-:Y:S01]  /*fd40*/  ISETP.LT.AND P6, PT, R155, UR5, !P2 ;  /* 0x000000059b007c0c */ /* 0x000fe2000d7c1270 */
[----:B-1----:R-:W-:Y:S01]  /*fd50*/  IMAD.WIDE R20, R25, 0x2, R14 ;  /* 0x0000000219147825 */ /* 0x002fe200078e020e */
[----:B------:R-:W-:Y:S01]  /*fd60*/  ULDC UR5, c[0x0][0x228] ;  /* 0x00008a0000057ab9 */ /* 0x000fe20000000800 */
[----:B0-----:R-:W-:Y:S02]  /*fd70*/  PRMT R3, R6, 0x7632, R3 ;  /* 0x0000763206037816 */ /* 0x001fe40000000003 */
[----:B------:R-:W-:Y:S01]  /*fd80*/  PRMT R0, R10, 0x7632, R0 ;  /* 0x000076320a007816 */ /* 0x000fe20000000000 */
[----:B--2---:R-:W-:-:S02]  /*fd90*/  IMAD.WIDE R4, R27, 0x2, R16 ;  /* 0x000000021b047825 */ /* 0x004fc400078e0210 */
[----:B------:R0:W-:Y:S01]  /*fda0*/  @P3 STG.E.U16 desc[UR6][R8.64], R3 ;  /* 0x0000000308003986 */ /* 0x0001e2000c101506 */
[C---:B------:R-:W-:Y:S01]  /*fdb0*/  ISETP.LT.AND P3, PT, R154.reuse, UR5, !P0 ;  /* 0x000000059a007c0c */ /* 0x040fe2000c761270 */
[----:B------:R-:W-:Y:S01]  /*fdc0*/  ULDC UR5, c[0x0][0x228] ;  /* 0x00008a0000057ab9 */ /* 0x000fe20000000800 */
[----:B------:R-:W-:Y:S01]  /*fdd0*/  PRMT R6, R23, 0x7632, R6 ;  /* 0x0000763217067816 */ /* 0x000fe20000000006 */
[----:B------:R1:W-:Y:S01]  /*fde0*/  @P4 STG.E.U16 desc[UR6][R20.64], R10 ;  /* 0x0000000a14004986 */ /* 0x0003e2000c101506 */
[----:B------:R-:W-:Y:S01]  /*fdf0*/  ISETP.LT.AND P4, PT, R154, UR4, !P2 ;  /* 0x000000049a007c0c */ /* 0x000fe2000d781270 */
[----:B------:R-:W-:Y:S01]  /*fe00*/  ULDC UR4, c[0x0][0x228] ;  /* 0x00008a0000047ab9 */ /* 0x000fe20000000800 */
[----:B0-----:R-:W-:-:S04]  /*fe10*/  IMAD.WIDE R2, R25, 0x2, R18 ;  /* 0x0000000219027825 */ /* 0x001fc800078e0212 */
[----:B-1----:R-:W-:Y:S01]  /*fe20*/  VIADD R21, R27, UR26 ;  /* 0x0000001a1b157c36 */ /* 0x002fe20008000000 */
[----:B------:R0:W-:Y:S01]  /*fe30*/  @P1 STG.E.U16 desc[UR6][R2.64], R0 ;  /* 0x0000000002001986 */ /* 0x0001e2000c101506 */
[----:B------:R-:W-:Y:S01]  /*fe40*/  ISETP.LT.AND P1, PT, R153, UR5, !P0 ;  /* 0x0000000599007c0c */ /* 0x000fe2000c721270 */
[----:B------:R-:W-:Y:S01]  /*fe50*/  ULDC UR5, c[0x0][0x228] ;  /* 0x00008a0000057ab9 */ /* 0x000fe20000000800 */
[----:B------:R-:W-:Y:S01]  /*fe60*/  IMAD.WIDE R8, R27, 0x2, R18 ;  /* 0x000000021b087825 */ /* 0x000fe200078e0212 */
[----:B------:R1:W-:Y:S01]  /*fe70*/  @P6 STG.E.U16 desc[UR6][R4.64], R51 ;  /* 0x0000003304006986 */ /* 0x0003e2000c101506 */
[----:B------:R-:W-:Y:S01]  /*fe80*/  ISETP.LT.AND P6, PT, R153, UR4, !P2 ;  /* 0x0000000499007c0c */ /* 0x000fe2000d7c1270 */
[----:B------:R-:W-:Y:S01]  /*fe90*/  ULDC UR4, c[0x0][0x228] ;  /* 0x00008a0000047ab9 */ /* 0x000fe20000000800 */
[C---:B------:R-:W-:Y:S01]  /*fea0*/  ISETP.LT.AND P0, PT, R152.reuse, UR5, !P0 ;  /* 0x0000000598007c0c */ /* 0x040fe2000c701270 */
[----:B------:R-:W-:Y:S01]  /*feb0*/  IMAD.WIDE R16, R21, 0x2, R16 ;  /* 0x0000000215107825 */ /* 0x000fe200078e0210 */
[----:B------:R-:W-:-:S02]  /*fec0*/  ISETP.LT.AND P2, PT, R152, UR4, !P2 ;  /* 0x0000000498007c0c */ /* 0x000fc4000d741270 */
[----:B------:R-:W-:Y:S01]  /*fed0*/  PRMT R10, R7, 0x7632, R10 ;  /* 0x00007632070a7816 */ /* 0x000fe2000000000a */
[----:B0-----:R-:W-:Y:S01]  /*fee0*/  IMAD.WIDE R2, R27, 0x2, R12 ;  /* 0x000000021b027825 */ /* 0x001fe200078e020c */
[----:B------:R-:W-:-:S03]  /*fef0*/  PRMT R0, R51, 0x7632, R0 ;  /* 0x0000763233007816 */ /* 0x000fc60000000000 */
[----:B-1----:R-:W-:Y:S02]  /*ff00*/  IMAD.WIDE R4, R27, 0x2, R14 ;  /* 0x000000021b047825 */ /* 0x002fe400078e020e */
[----:B------:R0:W-:Y:S02]  /*ff10*/  @P4 STG.E.U16 desc[UR6][R2.64], R0 ;  /* 0x0000000002004986 */ /* 0x0001e4000c101506 */
[C---:B------:R-:W-:Y:S02]  /*ff20*/  IMAD.WIDE R12, R21.reuse, 0x2, R12 ;  /* 0x00000002150c7825 */ /* 0x040fe400078e020c */
[----:B------:R0:W-:Y:S02]  /*ff30*/  @P6 STG.E.U16 desc[UR6][R4.64], R23 ;  /* 0x0000001704006986 */ /* 0x0001e4000c101506 */
[C---:B------:R-:W-:Y:S02]  /*ff40*/  IMAD.WIDE R14, R21.reuse, 0x2, R14 ;  /* 0x00000002150e7825 */ /* 0x040fe400078e020e */
[----:B------:R0:W-:Y:S02]  /*ff50*/  @P2 STG.E.U16 desc[UR6][R8.64], R6 ;  /* 0x0000000608002986 */ /* 0x0001e4000c101506 */
[----:B------:R-:W-:-:S02]  /*ff60*/  IMAD.WIDE R18, R21, 0x2, R18 ;  /* 0x0000000215127825 */ /* 0x000fc400078e0212 */
[----:B------:R0:W-:Y:S04]  /*ff70*/  @P5 STG.E.U16 desc[UR6][R16.64], R7 ;  /* 0x0000000710005986 */ /* 0x0001e8000c101506 */
[----:B------:R0:W-:Y:S04]  /*ff80*/  @P3 STG.E.U16 desc[UR6][R12.64], R10 ;  /* 0x0000000a0c003986 */ /* 0x0001e8000c101506 */
[----:B------:R0:W-:Y:S01]  /*ff90*/  @P1 STG.E.U16 desc[UR6][R14.64], R11 ;  /* 0x0000000b0e001986 */ /* 0x0001e2000c101506 */
[----:B------:R-:W-:Y:S05]  /*ffa0*/  @!P0 EXIT ;  /* 0x000000000000894d */ /* 0x000fea0003800000 */
[----:B0-----:R-:W-:-:S05]  /*ffb0*/  PRMT R9, R11, 0x7632, R9 ;  /* 0x000076320b097816 */ /* 0x001fca0000000009 */
[----:B------:R-:W-:Y:S01]  /*ffc0*/  STG.E.U16 desc[UR6][R18.64], R9 ;  /* 0x0000000912007986 */ /* 0x000fe2000c101506 */
[----:B------:R-:W-:Y:S05]  /*ffd0*/  EXIT ;  /* 0x000000000000794d */ /* 0x000fea0003800000 */
.L_x_2:
[----:B------:R-:W-:-:S00]  /*ffe0*/  BRA `(.L_x_2) ;  /* 0xfffffffc00fc7947 */ /* 0x000fc0000383ffff */
[----:B------:R-:W-:-:S00]  /*fff0*/  NOP ;  /* 0x0000000000007918 */ /* 0x000fc00000000000 */
        /* <DEDUP_REMOVED lines=8> */
.L_x_3:


//--------------------- .nv.shared.matmul_kernel  --------------------------
	.section	.nv.shared.matmul_kernel,"aw",@nobits
	.sectionflags	@""
	.align	16
	.zero		1024


//--------------------- .nv.shared.reserved.0     --------------------------
	.section	.nv.shared.reserved.0,"aw",@nobits
	.weak		__nv_reservedSMEM_offset_0_alias
	.size		__nv_reservedSMEM_offset_0_alias, 0, 0
	.other		__nv_reservedSMEM_offset_0_alias,@"STO_CUDA_RESERVED_SHARED STV_DEFAULT"
__nv_reservedSMEM_offset_0_alias:
	.zero		0


//--------------------- .nv.constant0.matmul_kernel --------------------------
	.section	.nv.constant0.matmul_kernel,"a",@progbits
	.sectionflags	@""
	.align	4
.nv.constant0.matmul_kernel:
	.zero		608


//--------------------- SYMBOLS --------------------------

	.type		.nv.reservedSmem.offset0,@object
	.size		.nv.reservedSmem.offset0,0x4
